	.target	sm_100a

	.elftype	@"ET_EXEC"


//--------------------- .note.nv.tkinfo           --------------------------
	.section	.note.nv.tkinfo,"",@"SHT_NOTE"
	.sectionflags	@"SHF_NOTE_NV_TKINFO"
	.tkinfo
        /*0018*/ 	.word	0x00000002
        /*0030*/ 	.string	""
        /*0030*/ 	.string	"ptxas"
        /*0030*/ 	.string	"Cuda compilation tools, release 13.0, V13.0.88"
        /*0030*/ 	.string	"Build cuda_13.0.r13.0/compiler.36424714_0"
        /*0030*/ 	.string	"-arch sm_100a -m 64 "



//--------------------- .note.nv.cuinfo           --------------------------
	.section	.note.nv.cuinfo,"",@"SHT_NOTE"
	.sectionflags	@"SHF_NOTE_NV_CUINFO"
        /*0018*/ 	.short	0x0002
        /*001a*/ 	.short	0x0064
        /*001c*/ 	.short	0x0082
	.zero		2


//--------------------- .nv.info                  --------------------------
	.section	.nv.info,"",@"SHT_CUDA_INFO"
	.align	4


	//----- nvinfo : EIATTR_REGCOUNT
	.align		4
        /*0000*/ 	.byte	0x04, 0x2f
        /*0002*/ 	.short	(.L_19 - .L_18)
	.align		4
.L_18:
        /*0004*/ 	.word	index@(_ZN7cutlass13device_kernelINS_4gemm6kernel13GemmUniversalIN4cute5tupleIJiiiiEEENS1_10collective13CollectiveMmaINS1_35MainloopSm100TmaUmmaWarpSpecializedILi12ELi2ELi4ENS5_IJNS4_1CILi1EEENSA_ILi2EEESB_EEEEENS5_IJNSA_ILi128EEESF_NSA_ILi64EEEEEENS_12float_e5m2_tENS5_IJlSB_lEEESI_SJ_NS4_8TiledMMAINS4_8MMA_AtomIJNS4_10MMA_TraitsINS4_19SM100_MMA_F8F6F4_SSEJSI_SI_fSF_SF_NS4_17integral_constantINS4_4UMMA5MajorELSQ_0EEESR_NSO_INSP_7ScaleInELSS_0EEEST_EEEEEENS4_6LayoutINS5_IJSB_SB_SB_EEENS5_IJNSA_ILi0EEESY_SY_EEEEENS5_IJNS4_10UnderscoreES11_S11_EEEEENS4_23SM90_TMA_LOAD_MULTICASTENS4_14ComposedLayoutINS4_7SwizzleILi2ELi4ELi3EEENS4_18smem_ptr_flag_bitsILi8EEENSW_INS5_IJNSA_ILi8EEESG_EEENS5_IJSG_SB_EEEEEEEvNS4_8identityENS4_13SM90_TMA_LOADES1E_vS1F_EENS_8epilogue10collective18CollectiveEpilogueINS1I_23Sm100TmaWarpSpecializedILi2ELi2ELi64ELb0ELb0EEEJSH_NS5_IJNSW_ISF_SB_EENSW_ISG_SB_EEEEESI_SJ_SI_SJ_NS1I_6fusion15FusionCallbacksIS1M_NS1Q_17LinearCombinationISI_fSI_fLNS_15FloatRoundStyleE2EEESH_S1P_JEEENS4_5SM1004TMEM4LOAD26SM100_TMEM_LOAD_32dp32b64xES1G_S1E_NS4_39AutoVectorizingCopyWithAssumedAlignmentILi128EEENS4_14SM90_TMA_STOREES1E_S21_S21_EEEvvEEEEvNT_6ParamsE)
        /*0008*/ 	.word	0x000000cf


	//----- nvinfo : EIATTR_FRAME_SIZE
	.align		4
.L_19:
        /*000c*/ 	.byte	0x04, 0x11
        /*000e*/ 	.short	(.L_21 - .L_20)
	.align		4
.L_20:
        /*0010*/ 	.word	index@($__internal_2_$__cuda_sm10x_tcgen05_guardrail_trap_unallocated_columns_being_dealloced)
        /*0014*/ 	.word	0x00000000


	//----- nvinfo : EIATTR_FRAME_SIZE
	.align		4
.L_21:
        /*0018*/ 	.byte	0x04, 0x11
        /*001a*/ 	.short	(.L_23 - .L_22)
	.align		4
.L_22:
        /*001c*/ 	.word	index@($__internal_1_$__cuda_sm10x_tcgen05_guardrail_trap_phase_invalid_during_alloc)
        /*0020*/ 	.word	0x00000000


	//----- nvinfo : EIATTR_FRAME_SIZE
	.align		4
.L_23:
        /*0024*/ 	.byte	0x04, 0x11
        /*0026*/ 	.short	(.L_25 - .L_24)
	.align		4
.L_24:
        /*0028*/ 	.word	index@($__internal_0_$__cuda_sm10x_tcgen05_guardrail_trap_col_being_dealloced_not_returned_by_alloc)
        /*002c*/ 	.word	0x00000000


	//----- nvinfo : EIATTR_FRAME_SIZE
	.align		4
.L_25:
        /*0030*/ 	.byte	0x04, 0x11
        /*0032*/ 	.short	(.L_27 - .L_26)
	.align		4
.L_26:
        /*0034*/ 	.word	index@(_ZN7cutlass13device_kernelINS_4gemm6kernel13GemmUniversalIN4cute5tupleIJiiiiEEENS1_10collective13CollectiveMmaINS1_35MainloopSm100TmaUmmaWarpSpecializedILi12ELi2ELi4ENS5_IJNS4_1CILi1EEENSA_ILi2EEESB_EEEEENS5_IJNSA_ILi128EEESF_NSA_ILi64EEEEEENS_12float_e5m2_tENS5_IJlSB_lEEESI_SJ_NS4_8TiledMMAINS4_8MMA_AtomIJNS4_10MMA_TraitsINS4_19SM100_MMA_F8F6F4_SSEJSI_SI_fSF_SF_NS4_17integral_constantINS4_4UMMA5MajorELSQ_0EEESR_NSO_INSP_7ScaleInELSS_0EEEST_EEEEEENS4_6LayoutINS5_IJSB_SB_SB_EEENS5_IJNSA_ILi0EEESY_SY_EEEEENS5_IJNS4_10UnderscoreES11_S11_EEEEENS4_23SM90_TMA_LOAD_MULTICASTENS4_14ComposedLayoutINS4_7SwizzleILi2ELi4ELi3EEENS4_18smem_ptr_flag_bitsILi8EEENSW_INS5_IJNSA_ILi8EEESG_EEENS5_IJSG_SB_EEEEEEEvNS4_8identityENS4_13SM90_TMA_LOADES1E_vS1F_EENS_8epilogue10collective18CollectiveEpilogueINS1I_23Sm100TmaWarpSpecializedILi2ELi2ELi64ELb0ELb0EEEJSH_NS5_IJNSW_ISF_SB_EENSW_ISG_SB_EEEEESI_SJ_SI_SJ_NS1I_6fusion15FusionCallbacksIS1M_NS1Q_17LinearCombinationISI_fSI_fLNS_15FloatRoundStyleE2EEESH_S1P_JEEENS4_5SM1004TMEM4LOAD26SM100_TMEM_LOAD_32dp32b64xES1G_S1E_NS4_39AutoVectorizingCopyWithAssumedAlignmentILi128EEENS4_14SM90_TMA_STOREES1E_S21_S21_EEEvvEEEEvNT_6ParamsE)
        /*0038*/ 	.word	0x00000000


	//----- nvinfo : EIATTR_MIN_STACK_SIZE
	.align		4
.L_27:
        /*003c*/ 	.byte	0x04, 0x12
        /*003e*/ 	.short	(.L_29 - .L_28)
	.align		4
.L_28:
        /*0040*/ 	.word	index@(_ZN7cutlass13device_kernelINS_4gemm6kernel13GemmUniversalIN4cute5tupleIJiiiiEEENS1_10collective13CollectiveMmaINS1_35MainloopSm100TmaUmmaWarpSpecializedILi12ELi2ELi4ENS5_IJNS4_1CILi1EEENSA_ILi2EEESB_EEEEENS5_IJNSA_ILi128EEESF_NSA_ILi64EEEEEENS_12float_e5m2_tENS5_IJlSB_lEEESI_SJ_NS4_8TiledMMAINS4_8MMA_AtomIJNS4_10MMA_TraitsINS4_19SM100_MMA_F8F6F4_SSEJSI_SI_fSF_SF_NS4_17integral_constantINS4_4UMMA5MajorELSQ_0EEESR_NSO_INSP_7ScaleInELSS_0EEEST_EEEEEENS4_6LayoutINS5_IJSB_SB_SB_EEENS5_IJNSA_ILi0EEESY_SY_EEEEENS5_IJNS4_10UnderscoreES11_S11_EEEEENS4_23SM90_TMA_LOAD_MULTICASTENS4_14ComposedLayoutINS4_7SwizzleILi2ELi4ELi3EEENS4_18smem_ptr_flag_bitsILi8EEENSW_INS5_IJNSA_ILi8EEESG_EEENS5_IJSG_SB_EEEEEEEvNS4_8identityENS4_13SM90_TMA_LOADES1E_vS1F_EENS_8epilogue10collective18CollectiveEpilogueINS1I_23Sm100TmaWarpSpecializedILi2ELi2ELi64ELb0ELb0EEEJSH_NS5_IJNSW_ISF_SB_EENSW_ISG_SB_EEEEESI_SJ_SI_SJ_NS1I_6fusion15FusionCallbacksIS1M_NS1Q_17LinearCombinationISI_fSI_fLNS_15FloatRoundStyleE2EEESH_S1P_JEEENS4_5SM1004TMEM4LOAD26SM100_TMEM_LOAD_32dp32b64xES1G_S1E_NS4_39AutoVectorizingCopyWithAssumedAlignmentILi128EEENS4_14SM90_TMA_STOREES1E_S21_S21_EEEvvEEEEvNT_6ParamsE)
        /*0044*/ 	.word	0x00000000
.L_29:


//--------------------- .nv.compat                --------------------------
	.section	.nv.compat,"",@"SHT_CUDA_COMPAT_INFO"
	.align	4
        /*0000*/ 	.byte	0x02, 0x09, 0x01, 0x00, 0x02, 0x02, 0x02, 0x00, 0x02, 0x05, 0x05, 0x00, 0x03, 0x07, 0x01, 0x01
        /*0010*/ 	.byte	0x02, 0x03, 0x01, 0x00, 0x02, 0x06, 0x01, 0x00, 0x04, 0x0b, 0x08, 0x00, 0x09, 0x00, 0x00, 0x00
        /*0020*/ 	.byte	0x00, 0x00, 0x00, 0x00


//--------------------- .nv.info._ZN7cutlass13device_kernelINS_4gemm6kernel13GemmUniversalIN4cute5tupleIJiiiiEEENS1_10collective13CollectiveMmaINS1_35MainloopSm100TmaUmmaWarpSpecializedILi12ELi2ELi4ENS5_IJNS4_1CILi1EEENSA_ILi2EEESB_EEEEENS5_IJNSA_ILi128EEESF_NSA_ILi64EEEEEENS_12float_e5m2_tENS5_IJlSB_lEEESI_SJ_NS4_8TiledMMAINS4_8MMA_AtomIJNS4_10MMA_TraitsINS4_19SM100_MMA_F8F6F4_SSEJSI_SI_fSF_SF_NS4_17integral_constantINS4_4UMMA5MajorELSQ_0EEESR_NSO_INSP_7ScaleInELSS_0EEEST_EEEEEENS4_6LayoutINS5_IJSB_SB_SB_EEENS5_IJNSA_ILi0EEESY_SY_EEEEENS5_IJNS4_10UnderscoreES11_S11_EEEEENS4_23SM90_TMA_LOAD_MULTICASTENS4_14ComposedLayoutINS4_7SwizzleILi2ELi4ELi3EEENS4_18smem_ptr_flag_bitsILi8EEENSW_INS5_IJNSA_ILi8EEESG_EEENS5_IJSG_SB_EEEEEEEvNS4_8identityENS4_13SM90_TMA_LOADES1E_vS1F_EENS_8epilogue10collective18CollectiveEpilogueINS1I_23Sm100TmaWarpSpecializedILi2ELi2ELi64ELb0ELb0EEEJSH_NS5_IJNSW_ISF_SB_EENSW_ISG_SB_EEEEESI_SJ_SI_SJ_NS1I_6fusion15FusionCallbacksIS1M_NS1Q_17LinearCombinationISI_fSI_fLNS_15FloatRoundStyleE2EEESH_S1P_JEEENS4_5SM1004TMEM4LOAD26SM100_TMEM_LOAD_32dp32b64xES1G_S1E_NS4_39AutoVectorizingCopyWithAssumedAlignmentILi128EEENS4_14SM90_TMA_STOREES1E_S21_S21_EEEvvEEEEvNT_6ParamsE --------------------------
	.section	.nv.info._ZN7cutlass13device_kernelINS_4gemm6kernel13GemmUniversalIN4cute5tupleIJiiiiEEENS1_10collective13CollectiveMmaINS1_35MainloopSm100TmaUmmaWarpSpecializedILi12ELi2ELi4ENS5_IJNS4_1CILi1EEENSA_ILi2EEESB_EEEEENS5_IJNSA_ILi128EEESF_NSA_ILi64EEEEEENS_12float_e5m2_tENS5_IJlSB_lEEESI_SJ_NS4_8TiledMMAINS4_8MMA_AtomIJNS4_10MMA_TraitsINS4_19SM100_MMA_F8F6F4_SSEJSI_SI_fSF_SF_NS4_17integral_constantINS4_4UMMA5MajorELSQ_0EEESR_NSO_INSP_7ScaleInELSS_0EEEST_EEEEEENS4_6LayoutINS5_IJSB_SB_SB_EEENS5_IJNSA_ILi0EEESY_SY_EEEEENS5_IJNS4_10UnderscoreES11_S11_EEEEENS4_23SM90_TMA_LOAD_MULTICASTENS4_14ComposedLayoutINS4_7SwizzleILi2ELi4ELi3EEENS4_18smem_ptr_flag_bitsILi8EEENSW_INS5_IJNSA_ILi8EEESG_EEENS5_IJSG_SB_EEEEEEEvNS4_8identityENS4_13SM90_TMA_LOADES1E_vS1F_EENS_8epilogue10collective18CollectiveEpilogueINS1I_23Sm100TmaWarpSpecializedILi2ELi2ELi64ELb0ELb0EEEJSH_NS5_IJNSW_ISF_SB_EENSW_ISG_SB_EEEEESI_SJ_SI_SJ_NS1I_6fusion15FusionCallbacksIS1M_NS1Q_17LinearCombinationISI_fSI_fLNS_15FloatRoundStyleE2EEESH_S1P_JEEENS4_5SM1004TMEM4LOAD26SM100_TMEM_LOAD_32dp32b64xES1G_S1E_NS4_39AutoVectorizingCopyWithAssumedAlignmentILi128EEENS4_14SM90_TMA_STOREES1E_S21_S21_EEEvvEEEEvNT_6ParamsE,"",@"SHT_CUDA_INFO"
	.sectionflags	@""
	.align	4


	//----- nvinfo : EIATTR_CUDA_API_VERSION
	.align		4
        /*0000*/ 	.byte	0x04, 0x37
        /*0002*/ 	.short	(.L_31 - .L_30)
.L_30:
        /*0004*/ 	.word	0x00000082


	//----- nvinfo : EIATTR_KPARAM_INFO
	.align		4
.L_31:
        /*0008*/ 	.byte	0x04, 0x17
        /*000a*/ 	.short	(.L_33 - .L_32)
.L_32:
        /*000c*/ 	.word	0x00000000
        /*0010*/ 	.short	0x0000
        /*0012*/ 	.short	0x0000
        /*0014*/ 	.byte	0x00, 0xf0, 0x01, 0x20


	//----- nvinfo : EIATTR_AT_ENTRY_FRAGMENTS
	.align		4
.L_33:
        /*0018*/ 	.byte	0x04, 0x4f
        /*001a*/ 	.short	(.L_35 - .L_34)


	//   ....[0]....
.L_34:
        /*001c*/ 	.word	0x00000006


	//----- nvinfo : EIATTR_RESERVED_SMEM_USED
	.align		4
.L_35:
        /*0020*/ 	.byte	0x01, 0x41
	.zero		2


	//----- nvinfo : EIATTR_SPARSE_MMA_MASK
	.align		4
        /*0024*/ 	.byte	0x03, 0x50
        /*0026*/ 	.short	0x0000


	//----- nvinfo : EIATTR_TCGEN05_1CTA_USED
	.align		4
        /*0028*/ 	.byte	0x01, 0x51
	.zero		2


	//----- nvinfo : EIATTR_MAXREG_COUNT
	.align		4
        /*002c*/ 	.byte	0x03, 0x1b
        /*002e*/ 	.short	0x00ff


	//----- nvinfo : EIATTR_NUM_BARRIERS
	.align		4
        /*0030*/ 	.byte	0x02, 0x4c
        /*0032*/ 	.byte	0x07
	.zero		1


	//----- nvinfo : EIATTR_EXTERNS
	.align		4
        /*0034*/ 	.byte	0x04, 0x0f
        /*0036*/ 	.short	(.L_37 - .L_36)


	//   ....[0]....
	.align		4
.L_36:
        /*0038*/ 	.word	index@(__assertfail)


	//----- nvinfo : EIATTR_MERCURY_ISA_VERSION
	.align		4
.L_37:
        /*003c*/ 	.byte	0x03, 0x5f
        /*003e*/ 	.short	0x0101


	//----- nvinfo : EIATTR_INT_WARP_WIDE_INSTR_OFFSETS
	.align		4
        /*0040*/ 	.byte	0x04, 0x31
        /*0042*/ 	.short	(.L_39 - .L_38)


	//   ....[0]....
.L_38:
        /*0044*/ 	.word	0x00004100


	//   ....[1]....
        /*0048*/ 	.word	0x00004120


	//   ....[2]....
        /*004c*/ 	.word	0x00004150


	//   ....[3]....
        /*0050*/ 	.word	0x00004c70


	//   ....[4]....
        /*0054*/ 	.word	0x00004ce0


	//   ....[5]....
        /*0058*/ 	.word	0x00004dc0


	//   ....[6]....
        /*005c*/ 	.word	0x00004e70


	//----- nvinfo : EIATTR_COOP_GROUP_MASK_REGIDS
	.align		4
.L_39:
        /*0060*/ 	.byte	0x04, 0x29
        /*0062*/ 	.short	(.L_41 - .L_40)


	//   ....[0]....
.L_40:
        /*0064*/ 	.word	0xffffffff


	//   ....[1]....
        /*0068*/ 	.word	0xffffffff


	//   ....[2]....
        /*006c*/ 	.word	0xffffffff


	//   ....[3]....
        /*0070*/ 	.word	0xffffffff


	//   ....[4]....
        /*0074*/ 	.word	0xffffffff


	//   ....[5]....
        /*0078*/ 	.word	0xffffffff


	//   ....[6]....
        /*007c*/ 	.word	0xffffffff


	//   ....[7]....
        /*0080*/ 	.word	0xffffffff


	//   ....[8]....
        /*0084*/ 	.word	0xffffffff


	//   ....[9]....
        /*0088*/ 	.word	0xffffffff


	//   ....[10]....
        /*008c*/ 	.word	0xffffffff


	//   ....[11]....
        /*0090*/ 	.word	0xffffffff


	//   ....[12]....
        /*0094*/ 	.word	0xffffffff


	//   ....[13]....
        /*0098*/ 	.word	0xffffffff


	//----- nvinfo : EIATTR_COOP_GROUP_INSTR_OFFSETS
	.align		4
.L_41:
        /*009c*/ 	.byte	0x04, 0x28
        /*009e*/ 	.short	(.L_43 - .L_42)


	//   ....[0]....
.L_42:
        /*00a0*/ 	.word	0x00000080


	//   ....[1]....
        /*00a4*/ 	.word	0x000004f0


	//   ....[2]....
        /*00a8*/ 	.word	0x000007d0


	//   ....[3]....
        /*00ac*/ 	.word	0x00000930


	//   ....[4]....
        /*00b0*/ 	.word	0x00000a30


	//   ....[5]....
        /*00b4*/ 	.word	0x00000ba0


	//   ....[6]....
        /*00b8*/ 	.word	0x00000d40


	//   ....[7]....
        /*00bc*/ 	.word	0x00000ef0


	//   ....[8]....
        /*00c0*/ 	.word	0x00002100


	//   ....[9]....
        /*00c4*/ 	.word	0x00003430


	//   ....[10]....
        /*00c8*/ 	.word	0x00003640


	//   ....[11]....
        /*00cc*/ 	.word	0x00003670


	//   ....[12]....
        /*00d0*/ 	.word	0x00003fe0


	//   ....[13]....
        /*00d4*/ 	.word	0x00004210


	//----- nvinfo : EIATTR_VRC_CTA_INIT_COUNT
	.align		4
.L_43:
        /*00d8*/ 	.byte	0x02, 0x4a
        /*00da*/ 	.byte	0x80
	.zero		1


	//----- nvinfo : EIATTR_SYSCALL_OFFSETS
	.align		4
        /*00dc*/ 	.byte	0x04, 0x46
        /*00de*/ 	.short	(.L_45 - .L_44)


	//   ....[0]....
.L_44:
        /*00e0*/ 	.word	0x00005a70


	//   ....[1]....
        /*00e4*/ 	.word	0x00005bb0


	//   ....[2]....
        /*00e8*/ 	.word	0x00006440


	//   ....[3]....
        /*00ec*/ 	.word	0x00007a50


	//----- nvinfo : EIATTR_MBARRIER_INSTR_OFFSETS
	.align		4
.L_45:
        /*00f0*/ 	.byte	0x04, 0x39
        /*00f2*/ 	.short	(.L_47 - .L_46)


	//   ....[0]....
.L_46:
        /*00f4*/ 	.word	0x00000630
        /*00f8*/ 	.word	0x000000ff
        /*00fc*/ 	.word	0x00000000
        /*0100*/ 	.short	0x0100
        /*0102*/ 	.byte	0x04
	.zero		1


	//   ....[1]....
        /*0104*/ 	.word	0x00000640
        /*0108*/ 	.word	0x000000ff
        /*010c*/ 	.word	0x00000060
        /*0110*/ 	.short	0x0100
        /*0112*/ 	.byte	0x04
	.zero		1


	//   ....[2]....
        /*0114*/ 	.word	0x00000650
        /*0118*/ 	.word	0x000000ff
        /*011c*/ 	.word	0x00000008
        /*0120*/ 	.short	0x0100
        /*0122*/ 	.byte	0x04
	.zero		1


	//   ....[3]....
        /*0124*/ 	.word	0x00000660
        /*0128*/ 	.word	0x000000ff
        /*012c*/ 	.word	0x00000068
        /*0130*/ 	.short	0x0100
        /*0132*/ 	.byte	0x04
	.zero		1


	//   ....[4]....
        /*0134*/ 	.word	0x00000670
        /*0138*/ 	.word	0x000000ff
        /*013c*/ 	.word	0x00000010
        /*0140*/ 	.short	0x0100
        /*0142*/ 	.byte	0x04
	.zero		1


	//   ....[5]....
        /*0144*/ 	.word	0x00000680
        /*0148*/ 	.word	0x000000ff
        /*014c*/ 	.word	0x00000070
        /*0150*/ 	.short	0x0100
        /*0152*/ 	.byte	0x04
	.zero		1


	//   ....[6]....
        /*0154*/ 	.word	0x00000690
        /*0158*/ 	.word	0x000000ff
        /*015c*/ 	.word	0x00000018
        /*0160*/ 	.short	0x0100
        /*0162*/ 	.byte	0x04
	.zero		1


	//   ....[7]....
        /*0164*/ 	.word	0x000006a0
        /*0168*/ 	.word	0x000000ff
        /*016c*/ 	.word	0x00000078
        /*0170*/ 	.short	0x0100
        /*0172*/ 	.byte	0x04
	.zero		1


	//   ....[8]....
        /*0174*/ 	.word	0x000006b0
        /*0178*/ 	.word	0x000000ff
        /*017c*/ 	.word	0x00000020
        /*0180*/ 	.short	0x0100
        /*0182*/ 	.byte	0x04
	.zero		1


	//   ....[9]....
        /*0184*/ 	.word	0x000006c0
        /*0188*/ 	.word	0x000000ff
        /*018c*/ 	.word	0x00000080
        /*0190*/ 	.short	0x0100
        /*0192*/ 	.byte	0x04
	.zero		1


	//   ....[10]....
        /*0194*/ 	.word	0x000006d0
        /*0198*/ 	.word	0x000000ff
        /*019c*/ 	.word	0x00000028
        /*01a0*/ 	.short	0x0100
        /*01a2*/ 	.byte	0x04
	.zero		1


	//   ....[11]....
        /*01a4*/ 	.word	0x000006e0
        /*01a8*/ 	.word	0x000000ff
        /*01ac*/ 	.word	0x00000088
        /*01b0*/ 	.short	0x0100
        /*01b2*/ 	.byte	0x04
	.zero		1


	//   ....[12]....
        /*01b4*/ 	.word	0x000006f0
        /*01b8*/ 	.word	0x000000ff
        /*01bc*/ 	.word	0x00000030
        /*01c0*/ 	.short	0x0100
        /*01c2*/ 	.byte	0x04
	.zero		1


	//   ....[13]....
        /*01c4*/ 	.word	0x00000700
        /*01c8*/ 	.word	0x000000ff
        /*01cc*/ 	.word	0x00000090
        /*01d0*/ 	.short	0x0100
        /*01d2*/ 	.byte	0x04
	.zero		1


	//   ....[14]....
        /*01d4*/ 	.word	0x00000710
        /*01d8*/ 	.word	0x000000ff
        /*01dc*/ 	.word	0x00000038
        /*01e0*/ 	.short	0x0100
        /*01e2*/ 	.byte	0x04
	.zero		1


	//   ....[15]....
        /*01e4*/ 	.word	0x00000720
        /*01e8*/ 	.word	0x000000ff
        /*01ec*/ 	.word	0x00000098
        /*01f0*/ 	.short	0x0100
        /*01f2*/ 	.byte	0x04
	.zero		1


	//   ....[16]....
        /*01f4*/ 	.word	0x00000730
        /*01f8*/ 	.word	0x000000ff
        /*01fc*/ 	.word	0x00000040
        /*0200*/ 	.short	0x0100
        /*0202*/ 	.byte	0x04
	.zero		1


	//   ....[17]....
        /*0204*/ 	.word	0x00000740
        /*0208*/ 	.word	0x000000ff
        /*020c*/ 	.word	0x000000a0
        /*0210*/ 	.short	0x0100
        /*0212*/ 	.byte	0x04
	.zero		1


	//   ....[18]....
        /*0214*/ 	.word	0x00000750
        /*0218*/ 	.word	0x000000ff
        /*021c*/ 	.word	0x00000048
        /*0220*/ 	.short	0x0100
        /*0222*/ 	.byte	0x04
	.zero		1


	//   ....[19]....
        /*0224*/ 	.word	0x00000760
        /*0228*/ 	.word	0x000000ff
        /*022c*/ 	.word	0x000000a8
        /*0230*/ 	.short	0x0100
        /*0232*/ 	.byte	0x04
	.zero		1


	//   ....[20]....
        /*0234*/ 	.word	0x00000770
        /*0238*/ 	.word	0x000000ff
        /*023c*/ 	.word	0x00000050
        /*0240*/ 	.short	0x0100
        /*0242*/ 	.byte	0x04
	.zero		1


	//   ....[21]....
        /*0244*/ 	.word	0x00000780
        /*0248*/ 	.word	0x000000ff
        /*024c*/ 	.word	0x000000b0
        /*0250*/ 	.short	0x0100
        /*0252*/ 	.byte	0x04
	.zero		1


	//   ....[22]....
        /*0254*/ 	.word	0x00000790
        /*0258*/ 	.word	0x000000ff
        /*025c*/ 	.word	0x00000058
        /*0260*/ 	.short	0x0100
        /*0262*/ 	.byte	0x04
	.zero		1


	//   ....[23]....
        /*0264*/ 	.word	0x000007a0
        /*0268*/ 	.word	0x000000ff
        /*026c*/ 	.word	0x000000b8
        /*0270*/ 	.short	0x0100
        /*0272*/ 	.byte	0x04
	.zero		1


	//   ....[24]....
        /*0274*/ 	.word	0x000008e0
        /*0278*/ 	.word	0x000000ff
        /*027c*/ 	.word	0x000000c0
        /*0280*/ 	.short	0x0100
        /*0282*/ 	.byte	0x04
	.zero		1


	//   ....[25]....
        /*0284*/ 	.word	0x000008f0
        /*0288*/ 	.word	0x000000ff
        /*028c*/ 	.word	0x000000d0
        /*0290*/ 	.short	0x0100
        /*0292*/ 	.byte	0x04
	.zero		1


	//   ....[26]....
        /*0294*/ 	.word	0x00000900
        /*0298*/ 	.word	0x000000ff
        /*029c*/ 	.word	0x000000c8
        /*02a0*/ 	.short	0x0100
        /*02a2*/ 	.byte	0x04
	.zero		1


	//   ....[27]....
        /*02a4*/ 	.word	0x00000910
        /*02a8*/ 	.word	0x000000ff
        /*02ac*/ 	.word	0x000000d8
        /*02b0*/ 	.short	0x0100
        /*02b2*/ 	.byte	0x04
	.zero		1


	//   ....[28]....
        /*02b4*/ 	.word	0x00000a00
        /*02b8*/ 	.word	0x000000ff
        /*02bc*/ 	.word	0x000000e0
        /*02c0*/ 	.short	0x0100
        /*02c2*/ 	.byte	0x06
	.zero		1


	//   ....[29]....
        /*02c4*/ 	.word	0x00000a10
        /*02c8*/ 	.word	0x000000ff
        /*02cc*/ 	.word	0x000000e8
        /*02d0*/ 	.short	0x0100
        /*02d2*/ 	.byte	0x06
	.zero		1


	//   ....[30]....
        /*02d4*/ 	.word	0x00000b50
        /*02d8*/ 	.word	0x000000ff
        /*02dc*/ 	.word	0x000000f0
        /*02e0*/ 	.short	0x0100
        /*02e2*/ 	.byte	0x06
	.zero		1


	//   ....[31]....
        /*02e4*/ 	.word	0x00000b60
        /*02e8*/ 	.word	0x000000ff
        /*02ec*/ 	.word	0x00000100
        /*02f0*/ 	.short	0x0100
        /*02f2*/ 	.byte	0x06
	.zero		1


	//   ....[32]....
        /*02f4*/ 	.word	0x00000b70
        /*02f8*/ 	.word	0x000000ff
        /*02fc*/ 	.word	0x000000f8
        /*0300*/ 	.short	0x0100
        /*0302*/ 	.byte	0x06
	.zero		1


	//   ....[33]....
        /*0304*/ 	.word	0x00000b80
        /*0308*/ 	.word	0x000000ff
        /*030c*/ 	.word	0x00000108
        /*0310*/ 	.short	0x0100
        /*0312*/ 	.byte	0x06
	.zero		1


	//   ....[34]....
        /*0314*/ 	.word	0x00000cb0
        /*0318*/ 	.word	0x000000ff
        /*031c*/ 	.word	0x00000110
        /*0320*/ 	.short	0x0100
        /*0322*/ 	.byte	0x04
	.zero		1


	//   ....[35]....
        /*0324*/ 	.word	0x00000cc0
        /*0328*/ 	.word	0x000000ff
        /*032c*/ 	.word	0x00000130
        /*0330*/ 	.short	0x0100
        /*0332*/ 	.byte	0x04
	.zero		1


	//   ....[36]....
        /*0334*/ 	.word	0x00000cd0
        /*0338*/ 	.word	0x000000ff
        /*033c*/ 	.word	0x00000118
        /*0340*/ 	.short	0x0100
        /*0342*/ 	.byte	0x04
	.zero		1


	//   ....[37]....
        /*0344*/ 	.word	0x00000ce0
        /*0348*/ 	.word	0x000000ff
        /*034c*/ 	.word	0x00000138
        /*0350*/ 	.short	0x0100
        /*0352*/ 	.byte	0x04
	.zero		1


	//   ....[38]....
        /*0354*/ 	.word	0x00000cf0
        /*0358*/ 	.word	0x000000ff
        /*035c*/ 	.word	0x00000120
        /*0360*/ 	.short	0x0100
        /*0362*/ 	.byte	0x04
	.zero		1


	//   ....[39]....
        /*0364*/ 	.word	0x00000d00
        /*0368*/ 	.word	0x000000ff
        /*036c*/ 	.word	0x00000140
        /*0370*/ 	.short	0x0100
        /*0372*/ 	.byte	0x04
	.zero		1


	//   ....[40]....
        /*0374*/ 	.word	0x00000d10
        /*0378*/ 	.word	0x000000ff
        /*037c*/ 	.word	0x00000128
        /*0380*/ 	.short	0x0100
        /*0382*/ 	.byte	0x04
	.zero		1


	//   ....[41]....
        /*0384*/ 	.word	0x00000d20
        /*0388*/ 	.word	0x000000ff
        /*038c*/ 	.word	0x00000148
        /*0390*/ 	.short	0x0100
        /*0392*/ 	.byte	0x04
	.zero		1


	//   ....[42]....
        /*0394*/ 	.word	0x00000e10
        /*0398*/ 	.word	0x000000ff
        /*039c*/ 	.word	0x00000150
        /*03a0*/ 	.short	0x0100
        /*03a2*/ 	.byte	0x04
	.zero		1


	//   ....[43]....
        /*03a4*/ 	.word	0x00000e20
        /*03a8*/ 	.word	0x000000ff
        /*03ac*/ 	.word	0x00000160
        /*03b0*/ 	.short	0x0100
        /*03b2*/ 	.byte	0x04
	.zero		1


	//   ....[44]....
        /*03b4*/ 	.word	0x00000e30
        /*03b8*/ 	.word	0x000000ff
        /*03bc*/ 	.word	0x00000158
        /*03c0*/ 	.short	0x0100
        /*03c2*/ 	.byte	0x04
	.zero		1


	//   ....[45]....
        /*03c4*/ 	.word	0x00000e40
        /*03c8*/ 	.word	0x000000ff
        /*03cc*/ 	.word	0x00000168
        /*03d0*/ 	.short	0x0100
        /*03d2*/ 	.byte	0x04
	.zero		1


	//   ....[46]....
        /*03d4*/ 	.word	0x00001980
        /*03d8*/ 	.word	0x00000003
        /*03dc*/ 	.word	0x00000160
        /*03e0*/ 	.short	0x010a
        /*03e2*/ 	.byte	0xff
	.zero		1


	//   ....[47]....
        /*03e4*/ 	.word	0x000019b0
        /*03e8*/ 	.word	0x00000003
        /*03ec*/ 	.word	0x00000150
        /*03f0*/ 	.short	0x0101
        /*03f2*/ 	.byte	0xff
	.zero		1


	//   ....[48]....
        /*03f4*/ 	.word	0x00001a80
        /*03f8*/ 	.word	0x000000ff
        /*03fc*/ 	.word	0x00000060
        /*0400*/ 	.short	0x010a
        /*0402*/ 	.byte	0x04
	.zero		1


	//   ....[49]....
        /*0404*/ 	.word	0x00001b00
        /*0408*/ 	.word	0x000000ff
        /*040c*/ 	.word	0x00000060
        /*0410*/ 	.short	0x010a
        /*0412*/ 	.byte	0x21
	.zero		1


	//   ....[50]....
        /*0414*/ 	.word	0x00001ca0
        /*0418*/ 	.word	0x000000ff
        /*041c*/ 	.word	0x00000060
        /*0420*/ 	.short	0x010a
        /*0422*/ 	.byte	0x08
	.zero		1


	//   ....[51]....
        /*0424*/ 	.word	0x00001db0
        /*0428*/ 	.word	0x000000ff
        /*042c*/ 	.word	0x000000e8
        /*0430*/ 	.short	0x0101
        /*0432*/ 	.byte	0x06
	.zero		1


	//   ....[52]....
        /*0434*/ 	.word	0x00001dd0
        /*0438*/ 	.word	0x000000ff
        /*043c*/ 	.word	0x00000060
        /*0440*/ 	.short	0x010a
        /*0442*/ 	.byte	0x04
	.zero		1


	//   ....[53]....
        /*0444*/ 	.word	0x00001e50
        /*0448*/ 	.word	0x000000ff
        /*044c*/ 	.word	0x00000060
        /*0450*/ 	.short	0x010a
        /*0452*/ 	.byte	0x11
	.zero		1


	//   ....[54]....
        /*0454*/ 	.word	0x00001ff0
        /*0458*/ 	.word	0x000000ff
        /*045c*/ 	.word	0x00000060
        /*0460*/ 	.short	0x010a
        /*0462*/ 	.byte	0x07
	.zero		1


	//   ....[55]....
        /*0464*/ 	.word	0x00002130
        /*0468*/ 	.word	0x00000003
        /*046c*/ 	.word	0x000000f0
        /*0470*/ 	.short	0x010a
        /*0472*/ 	.byte	0xff
	.zero		1


	//   ....[56]....
        /*0474*/ 	.word	0x00002280
        /*0478*/ 	.word	0x00000000
        /*047c*/ 	.word	0x00000000
        /*0480*/ 	.short	0x0101
        /*0482*/ 	.byte	0xff
	.zero		1


	//   ....[57]....
        /*0484*/ 	.word	0x00002830
        /*0488*/ 	.word	0x000000ff
        /*048c*/ 	.word	0x00000000
        /*0490*/ 	.short	0x010a
        /*0492*/ 	.byte	0x04
	.zero		1


	//   ....[58]....
        /*0494*/ 	.word	0x000028c0
        /*0498*/ 	.word	0x000000ff
        /*049c*/ 	.word	0x00000000
        /*04a0*/ 	.short	0x010a
        /*04a2*/ 	.byte	0x05
	.zero		1


	//   ....[59]....
        /*04a4*/ 	.word	0x00002950
        /*04a8*/ 	.word	0x000000ff
        /*04ac*/ 	.word	0x00000000
        /*04b0*/ 	.short	0x010a
        /*04b2*/ 	.byte	0x05
	.zero		1


	//   ....[60]....
        /*04b4*/ 	.word	0x000029e0
        /*04b8*/ 	.word	0x000000ff
        /*04bc*/ 	.word	0x00000000
        /*04c0*/ 	.short	0x010a
        /*04c2*/ 	.byte	0x05
	.zero		1


	//   ....[61]....
        /*04c4*/ 	.word	0x00002a70
        /*04c8*/ 	.word	0x000000ff
        /*04cc*/ 	.word	0x00000000
        /*04d0*/ 	.short	0x010a
        /*04d2*/ 	.byte	0x05
	.zero		1


	//   ....[62]....
        /*04d4*/ 	.word	0x00002b00
        /*04d8*/ 	.word	0x000000ff
        /*04dc*/ 	.word	0x00000000
        /*04e0*/ 	.short	0x010a
        /*04e2*/ 	.byte	0x05
	.zero		1


	//   ....[63]....
        /*04e4*/ 	.word	0x00002b90
        /*04e8*/ 	.word	0x000000ff
        /*04ec*/ 	.word	0x00000000
        /*04f0*/ 	.short	0x010a
        /*04f2*/ 	.byte	0x05
	.zero		1


	//   ....[64]....
        /*04f4*/ 	.word	0x00002c20
        /*04f8*/ 	.word	0x000000ff
        /*04fc*/ 	.word	0x00000000
        /*0500*/ 	.short	0x010a
        /*0502*/ 	.byte	0x05
	.zero		1


	//   ....[65]....
        /*0504*/ 	.word	0x00002cb0
        /*0508*/ 	.word	0x000000ff
        /*050c*/ 	.word	0x00000000
        /*0510*/ 	.short	0x010a
        /*0512*/ 	.byte	0x05
	.zero		1


	//   ....[66]....
        /*0514*/ 	.word	0x00002d40
        /*0518*/ 	.word	0x000000ff
        /*051c*/ 	.word	0x00000000
        /*0520*/ 	.short	0x010a
        /*0522*/ 	.byte	0x05
	.zero		1


	//   ....[67]....
        /*0524*/ 	.word	0x00002dd0
        /*0528*/ 	.word	0x000000ff
        /*052c*/ 	.word	0x00000000
        /*0530*/ 	.short	0x010a
        /*0532*/ 	.byte	0x05
	.zero		1


	//   ....[68]....
        /*0534*/ 	.word	0x00002e70
        /*0538*/ 	.word	0x00000000
        /*053c*/ 	.word	0x00000000
        /*0540*/ 	.short	0x010a
        /*0542*/ 	.byte	0xff
	.zero		1


	//   ....[69]....
        /*0544*/ 	.word	0x00002f90
        /*0548*/ 	.word	0x00000002
        /*054c*/ 	.word	0x00000150
        /*0550*/ 	.short	0x010a
        /*0552*/ 	.byte	0xff
	.zero		1


	//   ....[70]....
        /*0554*/ 	.word	0x00002ff0
        /*0558*/ 	.word	0x00000004
        /*055c*/ 	.word	0x00000000
        /*0560*/ 	.short	0x0101
        /*0562*/ 	.byte	0xff
	.zero		1


	//   ....[71]....
        /*0564*/ 	.word	0x00003010
        /*0568*/ 	.word	0x000000ff
        /*056c*/ 	.word	0x00000100
        /*0570*/ 	.short	0x010a
        /*0572*/ 	.byte	0x04
	.zero		1


	//   ....[72]....
        /*0574*/ 	.word	0x00003130
        /*0578*/ 	.word	0x00000002
        /*057c*/ 	.word	0x000000f0
        /*0580*/ 	.short	0x010a
        /*0582*/ 	.byte	0xff
	.zero		1


	//   ....[73]....
        /*0584*/ 	.word	0x00003240
        /*0588*/ 	.word	0x00000002
        /*058c*/ 	.word	0x00000000
        /*0590*/ 	.short	0x0101
        /*0592*/ 	.byte	0xff
	.zero		1


	//   ....[74]....
        /*0594*/ 	.word	0x000032d0
        /*0598*/ 	.word	0x000000ff
        /*059c*/ 	.word	0x00000100
        /*05a0*/ 	.short	0x0106
        /*05a2*/ 	.byte	0x04
	.zero		1


	//   ....[75]....
        /*05a4*/ 	.word	0x000032f0
        /*05a8*/ 	.word	0x000000ff
        /*05ac*/ 	.word	0x00000100
        /*05b0*/ 	.short	0x010a
        /*05b2*/ 	.byte	0x04
	.zero		1


	//   ....[76]....
        /*05b4*/ 	.word	0x00003380
        /*05b8*/ 	.word	0x000000ff
        /*05bc*/ 	.word	0x00000100
        /*05c0*/ 	.short	0x0106
        /*05c2*/ 	.byte	0x07
	.zero		1


	//   ....[77]....
        /*05c4*/ 	.word	0x000033c0
        /*05c8*/ 	.word	0x00000000
        /*05cc*/ 	.word	0x00000100
        /*05d0*/ 	.short	0x010a
        /*05d2*/ 	.byte	0xff
	.zero		1


	//   ....[78]....
        /*05d4*/ 	.word	0x000038d0
        /*05d8*/ 	.word	0x00000000
        /*05dc*/ 	.word	0x000000f0
        /*05e0*/ 	.short	0x010a
        /*05e2*/ 	.byte	0xff
	.zero		1


	//   ....[79]....
        /*05e4*/ 	.word	0x000039e0
        /*05e8*/ 	.word	0x00000003
        /*05ec*/ 	.word	0x00000000
        /*05f0*/ 	.short	0x0101
        /*05f2*/ 	.byte	0xff
	.zero		1


	//   ....[80]....
        /*05f4*/ 	.word	0x000039f0
        /*05f8*/ 	.word	0x000000ff
        /*05fc*/ 	.word	0x00000000
        /*0600*/ 	.short	0x010a
        /*0602*/ 	.byte	0x04
	.zero		1


	//   ....[81]....
        /*0604*/ 	.word	0x00003a10
        /*0608*/ 	.word	0x000000ff
        /*060c*/ 	.word	0x00000130
        /*0610*/ 	.short	0x010a
        /*0612*/ 	.byte	0x16
	.zero		1


	//   ....[82]....
        /*0614*/ 	.word	0x00003ae0
        /*0618*/ 	.word	0x000000ff
        /*061c*/ 	.word	0x00000000
        /*0620*/ 	.short	0x010a
        /*0622*/ 	.byte	0x05
	.zero		1


	//   ....[83]....
        /*0624*/ 	.word	0x00003c20
        /*0628*/ 	.word	0x000000ff
        /*062c*/ 	.word	0x00000000
        /*0630*/ 	.short	0x010a
        /*0632*/ 	.byte	0x04
	.zero		1


	//   ....[84]....
        /*0634*/ 	.word	0x00003e10
        /*0638*/ 	.word	0x000000ff
        /*063c*/ 	.word	0x00000000
        /*0640*/ 	.short	0x010a
        /*0642*/ 	.byte	0x04
	.zero		1


	//   ....[85]....
        /*0644*/ 	.word	0x00003ea0
        /*0648*/ 	.word	0x000000ff
        /*064c*/ 	.word	0x00000000
        /*0650*/ 	.short	0x010a
        /*0652*/ 	.byte	0x05
	.zero		1


	//   ....[86]....
        /*0654*/ 	.word	0x00003f30
        /*0658*/ 	.word	0x000000ff
        /*065c*/ 	.word	0x00000000
        /*0660*/ 	.short	0x010a
        /*0662*/ 	.byte	0x05
	.zero		1


	//   ....[87]....
        /*0664*/ 	.word	0x00003fc0
        /*0668*/ 	.word	0x000000ff
        /*066c*/ 	.word	0x00000000
        /*0670*/ 	.short	0x010a
        /*0672*/ 	.byte	0x04
	.zero		1


	//   ....[88]....
        /*0674*/ 	.word	0x00004470
        /*0678*/ 	.word	0x0000000c
        /*067c*/ 	.word	0x000000f0
        /*0680*/ 	.short	0x010a
        /*0682*/ 	.byte	0xff
	.zero		1


	//   ....[89]....
        /*0684*/ 	.word	0x000045e0
        /*0688*/ 	.word	0x00000000
        /*068c*/ 	.word	0x00000000
        /*0690*/ 	.short	0x0101
        /*0692*/ 	.byte	0xff
	.zero		1


	//   ....[90]....
        /*0694*/ 	.word	0x00004a70
        /*0698*/ 	.word	0x000000ff
        /*069c*/ 	.word	0x000000e8
        /*06a0*/ 	.short	0x010a
        /*06a2*/ 	.byte	0x15
	.zero		1


	//   ....[91]....
        /*06a4*/ 	.word	0x00004bf0
        /*06a8*/ 	.word	0x000000ff
        /*06ac*/ 	.word	0x000000d0
        /*06b0*/ 	.short	0x010a
        /*06b2*/ 	.byte	0x15
	.zero		1


	//   ....[92]....
        /*06b4*/ 	.word	0x00004d70
        /*06b8*/ 	.word	0x000000ff
        /*06bc*/ 	.word	0x000000c0
        /*06c0*/ 	.short	0x010b
        /*06c2*/ 	.byte	0x15
	.zero		1


	//   ....[93]....
        /*06c4*/ 	.word	0x00004d80
        /*06c8*/ 	.word	0x000000ff
        /*06cc*/ 	.word	0x00000000
        /*06d0*/ 	.short	0x0101
        /*06d2*/ 	.byte	0x06
	.zero		1


	//   ....[94]....
        /*06d4*/ 	.word	0x00004d90
        /*06d8*/ 	.word	0x000000ff
        /*06dc*/ 	.word	0x000000d8
        /*06e0*/ 	.short	0x010a
        /*06e2*/ 	.byte	0x15
	.zero		1


	//   ....[95]....
        /*06e4*/ 	.word	0x00004f80
        /*06e8*/ 	.word	0x000000ff
        /*06ec*/ 	.word	0x000000c8
        /*06f0*/ 	.short	0x010b
        /*06f2*/ 	.byte	0x15
	.zero		1


	//   ....[96]....
        /*06f4*/ 	.word	0x00004f90
        /*06f8*/ 	.word	0x000000ff
        /*06fc*/ 	.word	0x00000000
        /*0700*/ 	.short	0x0101
        /*0702*/ 	.byte	0x21
	.zero		1


	//   ....[97]....
        /*0704*/ 	.word	0x00004fc0
        /*0708*/ 	.word	0x000000ff
        /*070c*/ 	.word	0x000000d0
        /*0710*/ 	.short	0x010a
        /*0712*/ 	.byte	0x15
	.zero		1


	//   ....[98]....
        /*0714*/ 	.word	0x00005000
        /*0718*/ 	.word	0x00000000
        /*071c*/ 	.word	0x000000d8
        /*0720*/ 	.short	0x010a
        /*0722*/ 	.byte	0xff
	.zero		1


	//   ....[99]....
        /*0724*/ 	.word	0x00005310
        /*0728*/ 	.word	0x00000003
        /*072c*/ 	.word	0x000000f0
        /*0730*/ 	.short	0x010a
        /*0732*/ 	.byte	0xff
	.zero		1


	//   ....[100]....
        /*0734*/ 	.word	0x00005490
        /*0738*/ 	.word	0x00000000
        /*073c*/ 	.word	0x00000000
        /*0740*/ 	.short	0x0101
        /*0742*/ 	.byte	0xff
	.zero		1


	//   ....[101]....
        /*0744*/ 	.word	0x00005fe0
        /*0748*/ 	.word	0x00000003
        /*074c*/ 	.word	0x000000c0
        /*0750*/ 	.short	0x010a
        /*0752*/ 	.byte	0xff
	.zero		1


	//   ....[102]....
        /*0754*/ 	.word	0x00006020
        /*0758*/ 	.word	0x000000ba
        /*075c*/ 	.word	0x00000110
        /*0760*/ 	.short	0x010a
        /*0762*/ 	.byte	0xff
	.zero		1


	//   ....[103]....
        /*0764*/ 	.word	0x00006150
        /*0768*/ 	.word	0x00000003
        /*076c*/ 	.word	0x000000c0
        /*0770*/ 	.short	0x010a
        /*0772*/ 	.byte	0xff
	.zero		1


	//   ....[104]....
        /*0774*/ 	.word	0x00006290
        /*0778*/ 	.word	0x00000000
        /*077c*/ 	.word	0x00000000
        /*0780*/ 	.short	0x0101
        /*0782*/ 	.byte	0xff
	.zero		1


	//   ....[105]....
        /*0784*/ 	.word	0x00006310
        /*0788*/ 	.word	0x000000ba
        /*078c*/ 	.word	0x00000110
        /*0790*/ 	.short	0x010a
        /*0792*/ 	.byte	0xff
	.zero		1


	//   ....[106]....
        /*0794*/ 	.word	0x000076c0
        /*0798*/ 	.word	0x000000c1
        /*079c*/ 	.word	0x000000c0
        /*07a0*/ 	.short	0x010a
        /*07a2*/ 	.byte	0xff
	.zero		1


	//   ....[107]....
        /*07a4*/ 	.word	0x00007790
        /*07a8*/ 	.word	0x000000c1
        /*07ac*/ 	.word	0x000000c0
        /*07b0*/ 	.short	0x010a
        /*07b2*/ 	.byte	0xff
	.zero		1


	//   ....[108]....
        /*07b4*/ 	.word	0x000078d0
        /*07b8*/ 	.word	0x00000000
        /*07bc*/ 	.word	0x00000000
        /*07c0*/ 	.short	0x0101
        /*07c2*/ 	.byte	0xff
	.zero		1


	//   ....[109]....
        /*07c4*/ 	.word	0x00007dd0
        /*07c8*/ 	.word	0x000000ff
        /*07cc*/ 	.word	0x00000000
        /*07d0*/ 	.short	0x0101
        /*07d2*/ 	.byte	0x04
	.zero		1


	//   ....[110]....
        /*07d4*/ 	.word	0x00008d80
        /*07d8*/ 	.word	0x00000003
        /*07dc*/ 	.word	0x00000160
        /*07e0*/ 	.short	0x010a
        /*07e2*/ 	.byte	0xff
	.zero		1


	//   ....[111]....
        /*07e4*/ 	.word	0x00008de0
        /*07e8*/ 	.word	0x00000000
        /*07ec*/ 	.word	0x00000060
        /*07f0*/ 	.short	0x010a
        /*07f2*/ 	.byte	0xff
	.zero		1


	//   ....[112]....
        /*07f4*/ 	.word	0x00008e40
        /*07f8*/ 	.word	0x00000000
        /*07fc*/ 	.word	0x00000060
        /*0800*/ 	.short	0x010a
        /*0802*/ 	.byte	0xff
	.zero		1


	//   ....[113]....
        /*0804*/ 	.word	0x00008e90
        /*0808*/ 	.word	0x00000003
        /*080c*/ 	.word	0x000000f0
        /*0810*/ 	.short	0x010a
        /*0812*/ 	.byte	0xff
	.zero		1


	//   ....[114]....
        /*0814*/ 	.word	0x00008ef0
        /*0818*/ 	.word	0x00000000
        /*081c*/ 	.word	0x00000000
        /*0820*/ 	.short	0x010a
        /*0822*/ 	.byte	0xff
	.zero		1


	//   ....[115]....
        /*0824*/ 	.word	0x00008f50
        /*0828*/ 	.word	0x00000000
        /*082c*/ 	.word	0x00000000
        /*0830*/ 	.short	0x010a
        /*0832*/ 	.byte	0xff
	.zero		1


	//   ....[116]....
        /*0834*/ 	.word	0x00008fb0
        /*0838*/ 	.word	0x00000000
        /*083c*/ 	.word	0x00000000
        /*0840*/ 	.short	0x010a
        /*0842*/ 	.byte	0xff
	.zero		1


	//   ....[117]....
        /*0844*/ 	.word	0x00009010
        /*0848*/ 	.word	0x00000000
        /*084c*/ 	.word	0x00000000
        /*0850*/ 	.short	0x010a
        /*0852*/ 	.byte	0xff
	.zero		1


	//   ....[118]....
        /*0854*/ 	.word	0x00009070
        /*0858*/ 	.word	0x00000000
        /*085c*/ 	.word	0x00000000
        /*0860*/ 	.short	0x010a
        /*0862*/ 	.byte	0xff
	.zero		1


	//   ....[119]....
        /*0864*/ 	.word	0x000090d0
        /*0868*/ 	.word	0x00000000
        /*086c*/ 	.word	0x00000000
        /*0870*/ 	.short	0x010a
        /*0872*/ 	.byte	0xff
	.zero		1


	//   ....[120]....
        /*0874*/ 	.word	0x00009130
        /*0878*/ 	.word	0x00000000
        /*087c*/ 	.word	0x00000000
        /*0880*/ 	.short	0x010a
        /*0882*/ 	.byte	0xff
	.zero		1


	//   ....[121]....
        /*0884*/ 	.word	0x00009190
        /*0888*/ 	.word	0x00000000
        /*088c*/ 	.word	0x00000000
        /*0890*/ 	.short	0x010a
        /*0892*/ 	.byte	0xff
	.zero		1


	//   ....[122]....
        /*0894*/ 	.word	0x000091f0
        /*0898*/ 	.word	0x00000000
        /*089c*/ 	.word	0x00000000
        /*08a0*/ 	.short	0x010a
        /*08a2*/ 	.byte	0xff
	.zero		1


	//   ....[123]....
        /*08a4*/ 	.word	0x00009250
        /*08a8*/ 	.word	0x00000000
        /*08ac*/ 	.word	0x00000000
        /*08b0*/ 	.short	0x010a
        /*08b2*/ 	.byte	0xff
	.zero		1


	//   ....[124]....
        /*08b4*/ 	.word	0x000092b0
        /*08b8*/ 	.word	0x00000000
        /*08bc*/ 	.word	0x00000000
        /*08c0*/ 	.short	0x010a
        /*08c2*/ 	.byte	0xff
	.zero		1


	//   ....[125]....
        /*08c4*/ 	.word	0x00009300
        /*08c8*/ 	.word	0x00000002
        /*08cc*/ 	.word	0x00000150
        /*08d0*/ 	.short	0x010a
        /*08d2*/ 	.byte	0xff
	.zero		1


	//   ....[126]....
        /*08d4*/ 	.word	0x00009360
        /*08d8*/ 	.word	0x00000002
        /*08dc*/ 	.word	0x00000100
        /*08e0*/ 	.short	0x010a
        /*08e2*/ 	.byte	0xff
	.zero		1


	//   ....[127]....
        /*08e4*/ 	.word	0x000093b0
        /*08e8*/ 	.word	0x00000002
        /*08ec*/ 	.word	0x000000f0
        /*08f0*/ 	.short	0x010a
        /*08f2*/ 	.byte	0xff
	.zero		1


	//   ....[128]....
        /*08f4*/ 	.word	0x00009410
        /*08f8*/ 	.word	0x00000000
        /*08fc*/ 	.word	0x00000100
        /*0900*/ 	.short	0x010a
        /*0902*/ 	.byte	0xff
	.zero		1


	//   ....[129]....
        /*0904*/ 	.word	0x00009460
        /*0908*/ 	.word	0x00000000
        /*090c*/ 	.word	0x000000f0
        /*0910*/ 	.short	0x010a
        /*0912*/ 	.byte	0xff
	.zero		1


	//   ....[130]....
        /*0914*/ 	.word	0x000094c0
        /*0918*/ 	.word	0x00000003
        /*091c*/ 	.word	0x00000130
        /*0920*/ 	.short	0x010a
        /*0922*/ 	.byte	0xff
	.zero		1


	//   ....[131]....
        /*0924*/ 	.word	0x00009520
        /*0928*/ 	.word	0x00000000
        /*092c*/ 	.word	0x00000000
        /*0930*/ 	.short	0x010a
        /*0932*/ 	.byte	0xff
	.zero		1


	//   ....[132]....
        /*0934*/ 	.word	0x00009580
        /*0938*/ 	.word	0x00000000
        /*093c*/ 	.word	0x00000000
        /*0940*/ 	.short	0x010a
        /*0942*/ 	.byte	0xff
	.zero		1


	//   ....[133]....
        /*0944*/ 	.word	0x000095e0
        /*0948*/ 	.word	0x00000000
        /*094c*/ 	.word	0x00000000
        /*0950*/ 	.short	0x010a
        /*0952*/ 	.byte	0xff
	.zero		1


	//   ....[134]....
        /*0954*/ 	.word	0x00009640
        /*0958*/ 	.word	0x00000000
        /*095c*/ 	.word	0x00000000
        /*0960*/ 	.short	0x010a
        /*0962*/ 	.byte	0xff
	.zero		1


	//   ....[135]....
        /*0964*/ 	.word	0x000096a0
        /*0968*/ 	.word	0x00000000
        /*096c*/ 	.word	0x00000000
        /*0970*/ 	.short	0x010a
        /*0972*/ 	.byte	0xff
	.zero		1


	//   ....[136]....
        /*0974*/ 	.word	0x000096f0
        /*0978*/ 	.word	0x0000000c
        /*097c*/ 	.word	0x000000f0
        /*0980*/ 	.short	0x010a
        /*0982*/ 	.byte	0xff
	.zero		1


	//   ....[137]....
        /*0984*/ 	.word	0x00009750
        /*0988*/ 	.word	0x00000000
        /*098c*/ 	.word	0x000000e8
        /*0990*/ 	.short	0x010a
        /*0992*/ 	.byte	0xff
	.zero		1


	//   ....[138]....
        /*0994*/ 	.word	0x000097b0
        /*0998*/ 	.word	0x00000000
        /*099c*/ 	.word	0x000000d0
        /*09a0*/ 	.short	0x010a
        /*09a2*/ 	.byte	0xff
	.zero		1


	//   ....[139]....
        /*09a4*/ 	.word	0x00009810
        /*09a8*/ 	.word	0x00000000
        /*09ac*/ 	.word	0x000000d8
        /*09b0*/ 	.short	0x010a
        /*09b2*/ 	.byte	0xff
	.zero		1


	//   ....[140]....
        /*09b4*/ 	.word	0x00009870
        /*09b8*/ 	.word	0x00000000
        /*09bc*/ 	.word	0x000000d0
        /*09c0*/ 	.short	0x010a
        /*09c2*/ 	.byte	0xff
	.zero		1


	//   ....[141]....
        /*09c4*/ 	.word	0x000098c0
        /*09c8*/ 	.word	0x00000003
        /*09cc*/ 	.word	0x000000f0
        /*09d0*/ 	.short	0x010a
        /*09d2*/ 	.byte	0xff
	.zero		1


	//   ....[142]....
        /*09d4*/ 	.word	0x00009910
        /*09d8*/ 	.word	0x00000003
        /*09dc*/ 	.word	0x000000c0
        /*09e0*/ 	.short	0x010a
        /*09e2*/ 	.byte	0xff
	.zero		1


	//   ....[143]....
        /*09e4*/ 	.word	0x00009960
        /*09e8*/ 	.word	0x000000ba
        /*09ec*/ 	.word	0x00000110
        /*09f0*/ 	.short	0x010a
        /*09f2*/ 	.byte	0xff
	.zero		1


	//   ....[144]....
        /*09f4*/ 	.word	0x000099b0
        /*09f8*/ 	.word	0x000000c1
        /*09fc*/ 	.word	0x000000c0
        /*0a00*/ 	.short	0x010a
        /*0a02*/ 	.byte	0xff
	.zero		1


	//----- nvinfo : EIATTR_NUM_MBARRIERS
	.align		4
.L_47:
        /*0a04*/ 	.byte	0x03, 0x38
        /*0a06*/ 	.short	0x002e


	//----- nvinfo : EIATTR_EXIT_INSTR_OFFSETS
	.align		4
        /*0a08*/ 	.byte	0x04, 0x1c
        /*0a0a*/ 	.short	(.L_49 - .L_48)


	//   ....[0]....
.L_48:
        /*0a0c*/ 	.word	0x00002ea0


	//   ....[1]....
        /*0a10*/ 	.word	0x00003390


	//   ....[2]....
        /*0a14*/ 	.word	0x000033f0


	//   ....[3]....
        /*0a18*/ 	.word	0x00004220


	//   ....[4]....
        /*0a1c*/ 	.word	0x00005030


	//   ....[5]....
        /*0a20*/ 	.word	0x00005070


	//   ....[6]....
        /*0a24*/ 	.word	0x00008d70


	//----- nvinfo : EIATTR_MAX_THREADS
	.align		4
.L_49:
        /*0a28*/ 	.byte	0x04, 0x05
        /*0a2a*/ 	.short	(.L_51 - .L_50)
.L_50:
        /*0a2c*/ 	.word	0x00000100
        /*0a30*/ 	.word	0x00000001
        /*0a34*/ 	.word	0x00000001


	//----- nvinfo : EIATTR_CRS_STACK_SIZE
	.align		4
.L_51:
        /*0a38*/ 	.byte	0x04, 0x1e
        /*0a3a*/ 	.short	(.L_53 - .L_52)
.L_52:
        /*0a3c*/ 	.word	0x00000000


	//----- nvinfo : EIATTR_CBANK_PARAM_SIZE
	.align		4
.L_53:
        /*0a40*/ 	.byte	0x03, 0x19
        /*0a42*/ 	.short	0x0800


	//----- nvinfo : EIATTR_PARAM_CBANK
	.align		4
        /*0a44*/ 	.byte	0x04, 0x0a
        /*0a46*/ 	.short	(.L_55 - .L_54)
	.align		4
.L_54:
        /*0a48*/ 	.word	index@(.nv.constant0._ZN7cutlass13device_kernelINS_4gemm6kernel13GemmUniversalIN4cute5tupleIJiiiiEEENS1_10collective13CollectiveMmaINS1_35MainloopSm100TmaUmmaWarpSpecializedILi12ELi2ELi4ENS5_IJNS4_1CILi1EEENSA_ILi2EEESB_EEEEENS5_IJNSA_ILi128EEESF_NSA_ILi64EEEEEENS_12float_e5m2_tENS5_IJlSB_lEEESI_SJ_NS4_8TiledMMAINS4_8MMA_AtomIJNS4_10MMA_TraitsINS4_19SM100_MMA_F8F6F4_SSEJSI_SI_fSF_SF_NS4_17integral_constantINS4_4UMMA5MajorELSQ_0EEESR_NSO_INSP_7ScaleInELSS_0EEEST_EEEEEENS4_6LayoutINS5_IJSB_SB_SB_EEENS5_IJNSA_ILi0EEESY_SY_EEEEENS5_IJNS4_10UnderscoreES11_S11_EEEEENS4_23SM90_TMA_LOAD_MULTICASTENS4_14ComposedLayoutINS4_7SwizzleILi2ELi4ELi3EEENS4_18smem_ptr_flag_bitsILi8EEENSW_INS5_IJNSA_ILi8EEESG_EEENS5_IJSG_SB_EEEEEEEvNS4_8identityENS4_13SM90_TMA_LOADES1E_vS1F_EENS_8epilogue10collective18CollectiveEpilogueINS1I_23Sm100TmaWarpSpecializedILi2ELi2ELi64ELb0ELb0EEEJSH_NS5_IJNSW_ISF_SB_EENSW_ISG_SB_EEEEESI_SJ_SI_SJ_NS1I_6fusion15FusionCallbacksIS1M_NS1Q_17LinearCombinationISI_fSI_fLNS_15FloatRoundStyleE2EEESH_S1P_JEEENS4_5SM1004TMEM4LOAD26SM100_TMEM_LOAD_32dp32b64xES1G_S1E_NS4_39AutoVectorizingCopyWithAssumedAlignmentILi128EEENS4_14SM90_TMA_STOREES1E_S21_S21_EEEvvEEEEvNT_6ParamsE)
        /*0a4c*/ 	.short	0x0380
        /*0a4e*/ 	.short	0x0800


	//----- nvinfo : EIATTR_SW_WAR
	.align		4
.L_55:
        /*0a50*/ 	.byte	0x04, 0x36
        /*0a52*/ 	.short	(.L_57 - .L_56)
.L_56:
        /*0a54*/ 	.word	0x00000008
.L_57:


//--------------------- .nv.callgraph             --------------------------
	.section	.nv.callgraph,"",@"SHT_CUDA_CALLGRAPH"
	.align	4
	.sectionentsize	8
	.align		4
        /*0000*/ 	.word	0x00000000
	.align		4
        /*0004*/ 	.word	0xffffffff
	.align		4
        /*0008*/ 	.word	index@(_ZN7cutlass13device_kernelINS_4gemm6kernel13GemmUniversalIN4cute5tupleIJiiiiEEENS1_10collective13CollectiveMmaINS1_35MainloopSm100TmaUmmaWarpSpecializedILi12ELi2ELi4ENS5_IJNS4_1CILi1EEENSA_ILi2EEESB_EEEEENS5_IJNSA_ILi128EEESF_NSA_ILi64EEEEEENS_12float_e5m2_tENS5_IJlSB_lEEESI_SJ_NS4_8TiledMMAINS4_8MMA_AtomIJNS4_10MMA_TraitsINS4_19SM100_MMA_F8F6F4_SSEJSI_SI_fSF_SF_NS4_17integral_constantINS4_4UMMA5MajorELSQ_0EEESR_NSO_INSP_7ScaleInELSS_0EEEST_EEEEEENS4_6LayoutINS5_IJSB_SB_SB_EEENS5_IJNSA_ILi0EEESY_SY_EEEEENS5_IJNS4_10UnderscoreES11_S11_EEEEENS4_23SM90_TMA_LOAD_MULTICASTENS4_14ComposedLayoutINS4_7SwizzleILi2ELi4ELi3EEENS4_18smem_ptr_flag_bitsILi8EEENSW_INS5_IJNSA_ILi8EEESG_EEENS5_IJSG_SB_EEEEEEEvNS4_8identityENS4_13SM90_TMA_LOADES1E_vS1F_EENS_8epilogue10collective18CollectiveEpilogueINS1I_23Sm100TmaWarpSpecializedILi2ELi2ELi64ELb0ELb0EEEJSH_NS5_IJNSW_ISF_SB_EENSW_ISG_SB_EEEEESI_SJ_SI_SJ_NS1I_6fusion15FusionCallbacksIS1M_NS1Q_17LinearCombinationISI_fSI_fLNS_15FloatRoundStyleE2EEESH_S1P_JEEENS4_5SM1004TMEM4LOAD26SM100_TMEM_LOAD_32dp32b64xES1G_S1E_NS4_39AutoVectorizingCopyWithAssumedAlignmentILi128EEENS4_14SM90_TMA_STOREES1E_S21_S21_EEEvvEEEEvNT_6ParamsE)
	.align		4
        /*000c*/ 	.word	index@(__assertfail)
	.align		4
        /*0010*/ 	.word	0x00000000
	.align		4
        /*0014*/ 	.word	0xfffffffe
	.align		4
        /*0018*/ 	.word	0x00000000
	.align		4
        /*001c*/ 	.word	0xfffffffd
	.align		4
        /*0020*/ 	.word	0x00000000
	.align		4
        /*0024*/ 	.word	0xfffffffc


//--------------------- .nv.constant4             --------------------------
	.section	.nv.constant4,"a",@progbits
	.align	8
	.align		8
.nv.constant4:
        /*0000*/ 	.dword	__assertfail
	.align		8
        /*0008*/ 	.dword	__unnamed_1
	.align		8
        /*0010*/ 	.dword	__unnamed_2
	.align		8
        /*0018*/ 	.dword	_ZN40_INTERNAL_cebb792e_4_k_cu_9156c74c_365034cuda3std3__45__cpo5beginE
	.align		8
        /*0020*/ 	.dword	_ZN40_INTERNAL_cebb792e_4_k_cu_9156c74c_365034cuda3std3__45__cpo3endE
	.align		8
        /*0028*/ 	.dword	_ZN40_INTERNAL_cebb792e_4_k_cu_9156c74c_365034cuda3std3__45__cpo6cbeginE
	.align		8
        /*0030*/ 	.dword	_ZN40_INTERNAL_cebb792e_4_k_cu_9156c74c_365034cuda3std3__45__cpo4cendE
	.align		8
        /*0038*/ 	.dword	_ZN40_INTERNAL_cebb792e_4_k_cu_9156c74c_365034cuda3std3__442_GLOBAL__N__cebb792e_4_k_cu_9156c74c_365036ignoreE
	.align		8
        /*0040*/ 	.dword	_ZN40_INTERNAL_cebb792e_4_k_cu_9156c74c_365034cuda3std3__419piecewise_constructE
	.align		8
        /*0048*/ 	.dword	_ZN40_INTERNAL_cebb792e_4_k_cu_9156c74c_365034cuda3std3__48in_placeE
	.align		8
        /*0050*/ 	.dword	_ZN40_INTERNAL_cebb792e_4_k_cu_9156c74c_365034cuda3std6ranges3__45__cpo4swapE
	.align		8
        /*0058*/ 	.dword	_ZN40_INTERNAL_cebb792e_4_k_cu_9156c74c_365034cuda3std6ranges3__45__cpo9iter_moveE
	.align		8
        /*0060*/ 	.dword	_ZN40_INTERNAL_cebb792e_4_k_cu_9156c74c_365034cute7productE
	.align		8
        /*0068*/ 	.dword	_ZN40_INTERNAL_cebb792e_4_k_cu_9156c74c_365034cute1_E
	.align		8
        /*0070*/ 	.dword	$str$25
	.align		8
        /*0078*/ 	.dword	$str$26
	.align		8
        /*0080*/ 	.dword	$str$27
	.align		8
        /*0088*/ 	.dword	$str$28


//--------------------- .text._ZN7cutlass13device_kernelINS_4gemm6kernel13GemmUniversalIN4cute5tupleIJiiiiEEENS1_10collective13CollectiveMmaINS1_35MainloopSm100TmaUmmaWarpSpecializedILi12ELi2ELi4ENS5_IJNS4_1CILi1EEENSA_ILi2EEESB_EEEEENS5_IJNSA_ILi128EEESF_NSA_ILi64EEEEEENS_12float_e5m2_tENS5_IJlSB_lEEESI_SJ_NS4_8TiledMMAINS4_8MMA_AtomIJNS4_10MMA_TraitsINS4_19SM100_MMA_F8F6F4_SSEJSI_SI_fSF_SF_NS4_17integral_constantINS4_4UMMA5MajorELSQ_0EEESR_NSO_INSP_7ScaleInELSS_0EEEST_EEEEEENS4_6LayoutINS5_IJSB_SB_SB_EEENS5_IJNSA_ILi0EEESY_SY_EEEEENS5_IJNS4_10UnderscoreES11_S11_EEEEENS4_23SM90_TMA_LOAD_MULTICASTENS4_14ComposedLayoutINS4_7SwizzleILi2ELi4ELi3EEENS4_18smem_ptr_flag_bitsILi8EEENSW_INS5_IJNSA_ILi8EEESG_EEENS5_IJSG_SB_EEEEEEEvNS4_8identityENS4_13SM90_TMA_LOADES1E_vS1F_EENS_8epilogue10collective18CollectiveEpilogueINS1I_23Sm100TmaWarpSpecializedILi2ELi2ELi64ELb0ELb0EEEJSH_NS5_IJNSW_ISF_SB_EENSW_ISG_SB_EEEEESI_SJ_SI_SJ_NS1I_6fusion15FusionCallbacksIS1M_NS1Q_17LinearCombinationISI_fSI_fLNS_15FloatRoundStyleE2EEESH_S1P_JEEENS4_5SM1004TMEM4LOAD26SM100_TMEM_LOAD_32dp32b64xES1G_S1E_NS4_39AutoVectorizingCopyWithAssumedAlignmentILi128EEENS4_14SM90_TMA_STOREES1E_S21_S21_EEEvvEEEEvNT_6ParamsE --------------------------
	.section	.text._ZN7cutlass13device_kernelINS_4gemm6kernel13GemmUniversalIN4cute5tupleIJiiiiEEENS1_10collective13CollectiveMmaINS1_35MainloopSm100TmaUmmaWarpSpecializedILi12ELi2ELi4ENS5_IJNS4_1CILi1EEENSA_ILi2EEESB_EEEEENS5_IJNSA_ILi128EEESF_NSA_ILi64EEEEEENS_12float_e5m2_tENS5_IJlSB_lEEESI_SJ_NS4_8TiledMMAINS4_8MMA_AtomIJNS4_10MMA_TraitsINS4_19SM100_MMA_F8F6F4_SSEJSI_SI_fSF_SF_NS4_17integral_constantINS4_4UMMA5MajorELSQ_0EEESR_NSO_INSP_7ScaleInELSS_0EEEST_EEEEEENS4_6LayoutINS5_IJSB_SB_SB_EEENS5_IJNSA_ILi0EEESY_SY_EEEEENS5_IJNS4_10UnderscoreES11_S11_EEEEENS4_23SM90_TMA_LOAD_MULTICASTENS4_14ComposedLayoutINS4_7SwizzleILi2ELi4ELi3EEENS4_18smem_ptr_flag_bitsILi8EEENSW_INS5_IJNSA_ILi8EEESG_EEENS5_IJSG_SB_EEEEEEEvNS4_8identityENS4_13SM90_TMA_LOADES1E_vS1F_EENS_8epilogue10collective18CollectiveEpilogueINS1I_23Sm100TmaWarpSpecializedILi2ELi2ELi64ELb0ELb0EEEJSH_NS5_IJNSW_ISF_SB_EENSW_ISG_SB_EEEEESI_SJ_SI_SJ_NS1I_6fusion15FusionCallbacksIS1M_NS1Q_17LinearCombinationISI_fSI_fLNS_15FloatRoundStyleE2EEESH_S1P_JEEENS4_5SM1004TMEM4LOAD26SM100_TMEM_LOAD_32dp32b64xES1G_S1E_NS4_39AutoVectorizingCopyWithAssumedAlignmentILi128EEENS4_14SM90_TMA_STOREES1E_S21_S21_EEEvvEEEEvNT_6ParamsE,"ax",@progbits
	.align	128
.text._ZN7cutlass13device_kernelINS_4gemm6kernel13GemmUniversalIN4cute5tupleIJiiiiEEENS1_10collective13CollectiveMmaINS1_35MainloopSm100TmaUmmaWarpSpecializedILi12ELi2ELi4ENS5_IJNS4_1CILi1EEENSA_ILi2EEESB_EEEEENS5_IJNSA_ILi128EEESF_NSA_ILi64EEEEEENS_12float_e5m2_tENS5_IJlSB_lEEESI_SJ_NS4_8TiledMMAINS4_8MMA_AtomIJNS4_10MMA_TraitsINS4_19SM100_MMA_F8F6F4_SSEJSI_SI_fSF_SF_NS4_17integral_constantINS4_4UMMA5MajorELSQ_0EEESR_NSO_INSP_7ScaleInELSS_0EEEST_EEEEEENS4_6LayoutINS5_IJSB_SB_SB_EEENS5_IJNSA_ILi0EEESY_SY_EEEEENS5_IJNS4_10UnderscoreES11_S11_EEEEENS4_23SM90_TMA_LOAD_MULTICASTENS4_14ComposedLayoutINS4_7SwizzleILi2ELi4ELi3EEENS4_18smem_ptr_flag_bitsILi8EEENSW_INS5_IJNSA_ILi8EEESG_EEENS5_IJSG_SB_EEEEEEEvNS4_8identityENS4_13SM90_TMA_LOADES1E_vS1F_EENS_8epilogue10collective18CollectiveEpilogueINS1I_23Sm100TmaWarpSpecializedILi2ELi2ELi64ELb0ELb0EEEJSH_NS5_IJNSW_ISF_SB_EENSW_ISG_SB_EEEEESI_SJ_SI_SJ_NS1I_6fusion15FusionCallbacksIS1M_NS1Q_17LinearCombinationISI_fSI_fLNS_15FloatRoundStyleE2EEESH_S1P_JEEENS4_5SM1004TMEM4LOAD26SM100_TMEM_LOAD_32dp32b64xES1G_S1E_NS4_39AutoVectorizingCopyWithAssumedAlignmentILi128EEENS4_14SM90_TMA_STOREES1E_S21_S21_EEEvvEEEEvNT_6ParamsE:
        .type           _ZN7cutlass13device_kernelINS_4gemm6kernel13GemmUniversalIN4cute5tupleIJiiiiEEENS1_10collective13CollectiveMmaINS1_35MainloopSm100TmaUmmaWarpSpecializedILi12ELi2ELi4ENS5_IJNS4_1CILi1EEENSA_ILi2EEESB_EEEEENS5_IJNSA_ILi128EEESF_NSA_ILi64EEEEEENS_12float_e5m2_tENS5_IJlSB_lEEESI_SJ_NS4_8TiledMMAINS4_8MMA_AtomIJNS4_10MMA_TraitsINS4_19SM100_MMA_F8F6F4_SSEJSI_SI_fSF_SF_NS4_17integral_constantINS4_4UMMA5MajorELSQ_0EEESR_NSO_INSP_7ScaleInELSS_0EEEST_EEEEEENS4_6LayoutINS5_IJSB_SB_SB_EEENS5_IJNSA_ILi0EEESY_SY_EEEEENS5_IJNS4_10UnderscoreES11_S11_EEEEENS4_23SM90_TMA_LOAD_MULTICASTENS4_14ComposedLayoutINS4_7SwizzleILi2ELi4ELi3EEENS4_18smem_ptr_flag_bitsILi8EEENSW_INS5_IJNSA_ILi8EEESG_EEENS5_IJSG_SB_EEEEEEEvNS4_8identityENS4_13SM90_TMA_LOADES1E_vS1F_EENS_8epilogue10collective18CollectiveEpilogueINS1I_23Sm100TmaWarpSpecializedILi2ELi2ELi64ELb0ELb0EEEJSH_NS5_IJNSW_ISF_SB_EENSW_ISG_SB_EEEEESI_SJ_SI_SJ_NS1I_6fusion15FusionCallbacksIS1M_NS1Q_17LinearCombinationISI_fSI_fLNS_15FloatRoundStyleE2EEESH_S1P_JEEENS4_5SM1004TMEM4LOAD26SM100_TMEM_LOAD_32dp32b64xES1G_S1E_NS4_39AutoVectorizingCopyWithAssumedAlignmentILi128EEENS4_14SM90_TMA_STOREES1E_S21_S21_EEEvvEEEEvNT_6ParamsE,@function
        .size           _ZN7cutlass13device_kernelINS_4gemm6kernel13GemmUniversalIN4cute5tupleIJiiiiEEENS1_10collective13CollectiveMmaINS1_35MainloopSm100TmaUmmaWarpSpecializedILi12ELi2ELi4ENS5_IJNS4_1CILi1EEENSA_ILi2EEESB_EEEEENS5_IJNSA_ILi128EEESF_NSA_ILi64EEEEEENS_12float_e5m2_tENS5_IJlSB_lEEESI_SJ_NS4_8TiledMMAINS4_8MMA_AtomIJNS4_10MMA_TraitsINS4_19SM100_MMA_F8F6F4_SSEJSI_SI_fSF_SF_NS4_17integral_constantINS4_4UMMA5MajorELSQ_0EEESR_NSO_INSP_7ScaleInELSS_0EEEST_EEEEEENS4_6LayoutINS5_IJSB_SB_SB_EEENS5_IJNSA_ILi0EEESY_SY_EEEEENS5_IJNS4_10UnderscoreES11_S11_EEEEENS4_23SM90_TMA_LOAD_MULTICASTENS4_14ComposedLayoutINS4_7SwizzleILi2ELi4ELi3EEENS4_18smem_ptr_flag_bitsILi8EEENSW_INS5_IJNSA_ILi8EEESG_EEENS5_IJSG_SB_EEEEEEEvNS4_8identityENS4_13SM90_TMA_LOADES1E_vS1F_EENS_8epilogue10collective18CollectiveEpilogueINS1I_23Sm100TmaWarpSpecializedILi2ELi2ELi64ELb0ELb0EEEJSH_NS5_IJNSW_ISF_SB_EENSW_ISG_SB_EEEEESI_SJ_SI_SJ_NS1I_6fusion15FusionCallbacksIS1M_NS1Q_17LinearCombinationISI_fSI_fLNS_15FloatRoundStyleE2EEESH_S1P_JEEENS4_5SM1004TMEM4LOAD26SM100_TMEM_LOAD_32dp32b64xES1G_S1E_NS4_39AutoVectorizingCopyWithAssumedAlignmentILi128EEENS4_14SM90_TMA_STOREES1E_S21_S21_EEEvvEEEEvNT_6ParamsE,(.L_x_175 - _ZN7cutlass13device_kernelINS_4gemm6kernel13GemmUniversalIN4cute5tupleIJiiiiEEENS1_10collective13CollectiveMmaINS1_35MainloopSm100TmaUmmaWarpSpecializedILi12ELi2ELi4ENS5_IJNS4_1CILi1EEENSA_ILi2EEESB_EEEEENS5_IJNSA_ILi128EEESF_NSA_ILi64EEEEEENS_12float_e5m2_tENS5_IJlSB_lEEESI_SJ_NS4_8TiledMMAINS4_8MMA_AtomIJNS4_10MMA_TraitsINS4_19SM100_MMA_F8F6F4_SSEJSI_SI_fSF_SF_NS4_17integral_constantINS4_4UMMA5MajorELSQ_0EEESR_NSO_INSP_7ScaleInELSS_0EEEST_EEEEEENS4_6LayoutINS5_IJSB_SB_SB_EEENS5_IJNSA_ILi0EEESY_SY_EEEEENS5_IJNS4_10UnderscoreES11_S11_EEEEENS4_23SM90_TMA_LOAD_MULTICASTENS4_14ComposedLayoutINS4_7SwizzleILi2ELi4ELi3EEENS4_18smem_ptr_flag_bitsILi8EEENSW_INS5_IJNSA_ILi8EEESG_EEENS5_IJSG_SB_EEEEEEEvNS4_8identityENS4_13SM90_TMA_LOADES1E_vS1F_EENS_8epilogue10collective18CollectiveEpilogueINS1I_23Sm100TmaWarpSpecializedILi2ELi2ELi64ELb0ELb0EEEJSH_NS5_IJNSW_ISF_SB_EENSW_ISG_SB_EEEEESI_SJ_SI_SJ_NS1I_6fusion15FusionCallbacksIS1M_NS1Q_17LinearCombinationISI_fSI_fLNS_15FloatRoundStyleE2EEESH_S1P_JEEENS4_5SM1004TMEM4LOAD26SM100_TMEM_LOAD_32dp32b64xES1G_S1E_NS4_39AutoVectorizingCopyWithAssumedAlignmentILi128EEENS4_14SM90_TMA_STOREES1E_S21_S21_EEEvvEEEEvNT_6ParamsE)
        .other          _ZN7cutlass13device_kernelINS_4gemm6kernel13GemmUniversalIN4cute5tupleIJiiiiEEENS1_10collective13CollectiveMmaINS1_35MainloopSm100TmaUmmaWarpSpecializedILi12ELi2ELi4ENS5_IJNS4_1CILi1EEENSA_ILi2EEESB_EEEEENS5_IJNSA_ILi128EEESF_NSA_ILi64EEEEEENS_12float_e5m2_tENS5_IJlSB_lEEESI_SJ_NS4_8TiledMMAINS4_8MMA_AtomIJNS4_10MMA_TraitsINS4_19SM100_MMA_F8F6F4_SSEJSI_SI_fSF_SF_NS4_17integral_constantINS4_4UMMA5MajorELSQ_0EEESR_NSO_INSP_7ScaleInELSS_0EEEST_EEEEEENS4_6LayoutINS5_IJSB_SB_SB_EEENS5_IJNSA_ILi0EEESY_SY_EEEEENS5_IJNS4_10UnderscoreES11_S11_EEEEENS4_23SM90_TMA_LOAD_MULTICASTENS4_14ComposedLayoutINS4_7SwizzleILi2ELi4ELi3EEENS4_18smem_ptr_flag_bitsILi8EEENSW_INS5_IJNSA_ILi8EEESG_EEENS5_IJSG_SB_EEEEEEEvNS4_8identityENS4_13SM90_TMA_LOADES1E_vS1F_EENS_8epilogue10collective18CollectiveEpilogueINS1I_23Sm100TmaWarpSpecializedILi2ELi2ELi64ELb0ELb0EEEJSH_NS5_IJNSW_ISF_SB_EENSW_ISG_SB_EEEEESI_SJ_SI_SJ_NS1I_6fusion15FusionCallbacksIS1M_NS1Q_17LinearCombinationISI_fSI_fLNS_15FloatRoundStyleE2EEESH_S1P_JEEENS4_5SM1004TMEM4LOAD26SM100_TMEM_LOAD_32dp32b64xES1G_S1E_NS4_39AutoVectorizingCopyWithAssumedAlignmentILi128EEENS4_14SM90_TMA_STOREES1E_S21_S21_EEEvvEEEEvNT_6ParamsE,@"STO_CUDA_ENTRY STV_DEFAULT"
_ZN7cutlass13device_kernelINS_4gemm6kernel13GemmUniversalIN4cute5tupleIJiiiiEEENS1_10collective13CollectiveMmaINS1_35MainloopSm100TmaUmmaWarpSpecializedILi12ELi2ELi4ENS5_IJNS4_1CILi1EEENSA_ILi2EEESB_EEEEENS5_IJNSA_ILi128EEESF_NSA_ILi64EEEEEENS_12float_e5m2_tENS5_IJlSB_lEEESI_SJ_NS4_8TiledMMAINS4_8MMA_AtomIJNS4_10MMA_TraitsINS4_19SM100_MMA_F8F6F4_SSEJSI_SI_fSF_SF_NS4_17integral_constantINS4_4UMMA5MajorELSQ_0EEESR_NSO_INSP_7ScaleInELSS_0EEEST_EEEEEENS4_6LayoutINS5_IJSB_SB_SB_EEENS5_IJNSA_ILi0EEESY_SY_EEEEENS5_IJNS4_10UnderscoreES11_S11_EEEEENS4_23SM90_TMA_LOAD_MULTICASTENS4_14ComposedLayoutINS4_7SwizzleILi2ELi4ELi3EEENS4_18smem_ptr_flag_bitsILi8EEENSW_INS5_IJNSA_ILi8EEESG_EEENS5_IJSG_SB_EEEEEEEvNS4_8identityENS4_13SM90_TMA_LOADES1E_vS1F_EENS_8epilogue10collective18CollectiveEpilogueINS1I_23Sm100TmaWarpSpecializedILi2ELi2ELi64ELb0ELb0EEEJSH_NS5_IJNSW_ISF_SB_EENSW_ISG_SB_EEEEESI_SJ_SI_SJ_NS1I_6fusion15FusionCallbacksIS1M_NS1Q_17LinearCombinationISI_fSI_fLNS_15FloatRoundStyleE2EEESH_S1P_JEEENS4_5SM1004TMEM4LOAD26SM100_TMEM_LOAD_32dp32b64xES1G_S1E_NS4_39AutoVectorizingCopyWithAssumedAlignmentILi128EEENS4_14SM90_TMA_STOREES1E_S21_S21_EEEvvEEEEvNT_6ParamsE:
[----:B------:R-:W1:Y:S01]  /*0000*/  LDC R1, c[0x0][0x37c] ;  /* 0x0000df00ff017b82 */ /* 0x000e620000000800 */
[----:B------:R-:W2:Y:S01]  /*0010*/  S2R R170, SR_TID.X ;  /* 0x0000000000aa7919 */ /* 0x000ea20000002100 */
[----:B------:R-:W3:Y:S01]  /*0020*/  LDCU.64 UR8, c[0x0][0x890] ;  /* 0x00011200ff0877ac */ /* 0x000ee20008000a00 */
[----:B------:R-:W-:Y:S02]  /*0030*/  PRMT R158, RZ, 0x7610, R158 ;  /* 0x00007610ff9e7816 */ /* 0x000fe4000000009e */
[----:B------:R-:W-:Y:S01]  /*0040*/  ELECT P3, URZ, PT ;  /* 0x0000000000ff782f */ /* 0x000fe20003860000 */
[----:B---3--:R-:W-:-:S04]  /*0050*/  UISETP.NE.U32.AND UP0, UPT, UR8, URZ, UPT ;  /* 0x000000ff0800728c */ /* 0x008fc8000bf05070 */
[----:B------:R-:W-:Y:S01]  /*0060*/  UISETP.NE.AND.EX UP0, UPT, UR9, URZ, UPT, UP0 ;  /* 0x000000ff0900728c */ /* 0x000fe2000bf05300 */
[----:B--2---:R-:W-:-:S05]  /*0070*/  SHF.R.U32.HI R159, RZ, 0x5, R170 ;  /* 0x00000005ff9f7819 */ /* 0x004fca00000116aa */
[----:B------:R-:W2:Y:S02]  /*0080*/  SHFL.IDX PT, R0, R159, RZ, 0x1f ;  /* 0x00001fff9f007589 */ /* 0x000ea400000e0000 */
[----:B--2---:R-:W-:Y:S01]  /*0090*/  R2UR UR17, R0 ;  /* 0x00000000001172ca */ /* 0x004fe200000e0000 */
[----:B-1----:R-:W-:-:S14]  /*00a0*/  BRA.U UP0, `(.L_x_0) ;  /* 0x0000000100307547 */ /* 0x002fdc000b800000 */
[----:B------:R-:W1:Y:S02]  /*00b0*/  LDCU.64 UR4, c[0x0][0x888] ;  /* 0x00011100ff0477ac */ /* 0x000e640008000a00 */
[----:B-1----:R-:W-:-:S04]  /*00c0*/  UISETP.NE.U32.AND UP0, UPT, UR4, URZ, UPT ;  /* 0x000000ff0400728c */ /* 0x002fc8000bf05070 */
[----:B------:R-:W-:-:S09]  /*00d0*/  UISETP.NE.AND.EX UP0, UPT, UR5, URZ, UPT, UP0 ;  /* 0x000000ff0500728c */ /* 0x000fd2000bf05300 */
[----:B------:R-:W-:Y:S05]  /*00e0*/  BRA.U !UP0, `(.L_x_1) ;  /* 0x0000000108147547 */ /* 0x000fea000b800000 */
[----:B------:R-:W1:Y:S01]  /*00f0*/  LDC.64 R2, c[0x0][0x888] ;  /* 0x00022200ff027b82 */ /* 0x000e620000000a00 */
[----:B------:R-:W1:Y:S02]  /*0100*/  LDCU.64 UR4, c[0x0][0x358] ;  /* 0x00006b00ff0477ac */ /* 0x000e640008000a00 */
[----:B-1----:R1:W5:Y:S01]  /*0110*/  LDG.E R73, desc[UR4][R2.64] ;  /* 0x0000000402497981 */ /* 0x002362000c1e1900 */
[----:B------:R-:W-:Y:S01]  /*0120*/  HFMA2 R158, -RZ, RZ, 0, 5.9604644775390625e-08 ;  /* 0x00000001ff9e7431 */ /* 0x000fe200000001ff */
[----:B------:R-:W-:Y:S05]  /*0130*/  BRA `(.L_x_0) ;  /* 0x00000000000c7947 */ /* 0x000fea0003800000 */
.L_x_1:
[----:B------:R-:W1:Y:S01]  /*0140*/  LDCU UR4, c[0x0][0x880] ;  /* 0x00011000ff0477ac */ /* 0x000e620008000800 */
[----:B------:R-:W-:Y:S01]  /*0150*/  HFMA2 R158, -RZ, RZ, 0, 5.9604644775390625e-08 ;  /* 0x00000001ff9e7431 */ /* 0x000fe200000001ff */
[----:B-1----:R-:W-:-:S07]  /*0160*/  MOV R73, UR4 ;  /* 0x0000000400497c02 */ /* 0x002fce0008000f00 */
.L_x_0:
[----:B------:R-:W2:Y:S02]  /*0170*/  LDCU.64 UR4, c[0x0][0x8b0] ;  /* 0x00011600ff0477ac */ /* 0x000ea40008000a00 */
[----:B--2---:R-:W-:-:S04]  /*0180*/  UISETP.NE.U32.AND UP0, UPT, UR4, URZ, UPT ;  /* 0x000000ff0400728c */ /* 0x004fc8000bf05070 */
[----:B------:R-:W-:-:S09]  /*0190*/  UISETP.NE.AND.EX UP0, UPT, UR5, URZ, UPT, UP0 ;  /* 0x000000ff0500728c */ /* 0x000fd2000bf05300 */
[----:B------:R-:W-:Y:S05]  /*01a0*/  BRA.U UP0, `(.L_x_2) ;  /* 0x0000000100287547 */ /* 0x000fea000b800000 */
[----:B------:R-:W2:Y:S02]  /*01b0*/  LDCU.64 UR4, c[0x0][0x8a8] ;  /* 0x00011500ff0477ac */ /* 0x000ea40008000a00 */
[----:B--2---:R-:W-:-:S04]  /*01c0*/  UISETP.NE.U32.AND UP0, UPT, UR4, URZ, UPT ;  /* 0x000000ff0400728c */ /* 0x004fc8000bf05070 */
[----:B------:R-:W-:-:S09]  /*01d0*/  UISETP.NE.AND.EX UP0, UPT, UR5, URZ, UPT, UP0 ;  /* 0x000000ff0500728c */ /* 0x000fd2000bf05300 */
[----:B------:R-:W-:Y:S05]  /*01e0*/  BRA.U !UP0, `(.L_x_3) ;  /* 0x0000000108107547 */ /* 0x000fea000b800000 */
[----:B------:R-:W2:Y:S01]  /*01f0*/  LDC.64 R70, c[0x0][0x8a8] ;  /* 0x00022a00ff467b82 */ /* 0x000ea20000000a00 */
[----:B------:R-:W2:Y:S02]  /*0200*/  LDCU.64 UR4, c[0x0][0x358] ;  /* 0x00006b00ff0477ac */ /* 0x000ea40008000a00 */
[----:B--2---:R2:W5:Y:S01]  /*0210*/  LDG.E R70, desc[UR4][R70.64] ;  /* 0x0000000446467981 */ /* 0x004562000c1e1900 */
[----:B------:R-:W-:Y:S05]  /*0220*/  BRA `(.L_x_2) ;  /* 0x0000000000087947 */ /* 0x000fea0003800000 */
.L_x_3:
[----:B------:R-:W2:Y:S02]  /*0230*/  LDCU UR4, c[0x0][0x8a0] ;  /* 0x00011400ff0477ac */ /* 0x000ea40008000800 */
[----:B--2---:R-:W-:Y:S02]  /*0240*/  MOV R70, UR4 ;  /* 0x0000000400467c02 */ /* 0x004fe40008000f00 */
.L_x_2:
[----:B------:R-:W-:Y:S01]  /*0250*/  IMAD.U32 R0, RZ, RZ, UR17 ;  /* 0x00000011ff007e24 */ /* 0x000fe2000f8e00ff */
[----:B------:R-:W-:Y:S04]  /*0260*/  BSSY.RECONVERGENT B0, `(.L_x_4) ;  /* 0x000000c000007945 */ /* 0x000fe80003800200 */
[C---:B------:R-:W-:Y:S02]  /*0270*/  ISETP.NE.OR P1, PT, R0.reuse, 0x1, !P3 ;  /* 0x000000010000780c */ /* 0x040fe40005f25670 */
[----:B------:R-:W-:-:S11]  /*0280*/  ISETP.NE.OR P0, PT, R0, 0x3, !P3 ;  /* 0x000000030000780c */ /* 0x000fd60005f05670 */
[----:B------:R-:W-:Y:S05]  /*0290*/  @P1 BRA `(.L_x_5) ;  /* 0x0000000000201947 */ /* 0x000fea0003800000 */
[----:B------:R-:W3:Y:S02]  /*02a0*/  LDCU.64 UR4, c[0x0][0x348] ;  /* 0x00006900ff0477ac */ /* 0x000ee40008000a00 */
[----:B---3--:R-:W-:Y:S02]  /*02b0*/  UIADD3 UR6, UP1, UPT, UR4, 0x80, URZ ;  /* 0x0000008004067890 */ /* 0x008fe4000ff3e0ff */
[----:B------:R-:W-:Y:S02]  /*02c0*/  UIADD3 UR4, UP0, UPT, UR4, 0x180, URZ ;  /* 0x0000018004047890 */ /* 0x000fe4000ff1e0ff */
[----:B------:R-:W-:Y:S02]  /*02d0*/  UIADD3.X UR7, UPT, UPT, URZ, UR5, URZ, UP1, !UPT ;  /* 0x00000005ff077290 */ /* 0x000fe40008ffe4ff */
[----:B------:R-:W-:-:S07]  /*02e0*/  UIADD3.X UR5, UPT, UPT, URZ, UR5, URZ, UP0, !UPT ;  /* 0x00000005ff057290 */ /* 0x000fce00087fe4ff */
[----:B------:R3:W-:Y:S02]  /*02f0*/  UTMACCTL.PF [UR6] ;  /* 0x00000000060079b9 */ /* 0x0007e40008040000 */
[----:B------:R3:W-:Y:S02]  /*0300*/  UTMACCTL.PF [UR4] ;  /* 0x00000000040079b9 */ /* 0x0007e40008040000 */
[----:B---3--:R-:W-:Y:S01]  /*0310*/  NOP ;  /* 0x0000000000007918 */ /* 0x008fe20000000000 */
.L_x_5:
[----:B------:R-:W-:Y:S05]  /*0320*/  BSYNC.RECONVERGENT B0 ;  /* 0x0000000000007941 */ /* 0x000fea0003800200 */
.L_x_4:
[----:B------:R-:W-:Y:S04]  /*0330*/  BSSY.RECONVERGENT B0, `(.L_x_6) ;  /* 0x000000a000007945 */ /* 0x000fe80003800200 */
        /* <DEDUP_REMOVED lines=9> */
.L_x_7:
[----:B------:R-:W-:Y:S05]  /*03d0*/  BSYNC.RECONVERGENT B0 ;  /* 0x0000000000007941 */ /* 0x000fea0003800200 */
.L_x_6:
[----:B------:R-:W3:Y:S01]  /*03e0*/  LDCU.64 UR4, c[0x0][0x888] ;  /* 0x00011100ff0477ac */ /* 0x000ee20008000a00 */
[----:B------:R-:W-:Y:S02]  /*03f0*/  UISETP.EQ.U32.AND UP1, UPT, UR8, URZ, UPT ;  /* 0x000000ff0800728c */ /* 0x000fe4000bf22070 */
[----:B------:R-:W-:Y:S02]  /*0400*/  UPLOP3.LUT UP3, UPT, UPT, UPT, UPT, 0x80, 0x8 ;  /* 0x000000000008789c */ /* 0x000fe40003f6f070 */
[----:B---3--:R-:W-:-:S04]  /*0410*/  UISETP.NE.U32.AND UP0, UPT, UR4, URZ, UPT ;  /* 0x000000ff0400728c */ /* 0x008fc8000bf05070 */
[----:B------:R-:W-:-:S04]  /*0420*/  UISETP.NE.AND.EX UP0, UPT, UR5, URZ, UPT, UP0 ;  /* 0x000000ff0500728c */ /* 0x000fc8000bf05300 */
[----:B------:R-:W-:-:S04]  /*0430*/  UISETP.EQ.OR.EX UP2, UPT, UR9, URZ, !UP0, UP1 ;  /* 0x000000ff0900728c */ /* 0x000fc8000c742710 */
[----:B------:R-:W-:-:S06]  /*0440*/  UP2UR UR4, UPR, URZ, 0x4 ;  /* 0x00000004ff047883 */ /* 0x000fcc0008000000 */
[----:B------:R-:W-:Y:S01]  /*0450*/  MOV R161, UR4 ;  /* 0x0000000400a17c02 */ /* 0x000fe20008000f00 */
[----:B------:R-:W-:Y:S06]  /*0460*/  BRA.U !UP2, `(.L_x_8) ;  /* 0x000000010a207547 */ /* 0x000fec000b800000 */
[----:B------:R-:W-:Y:S01]  /*0470*/  UISETP.NE.U32.AND UP1, UPT, UR8, URZ, UPT ;  /* 0x000000ff0800728c */ /* 0x000fe2000bf25070 */
[----:B-----5:R-:W-:Y:S01]  /*0480*/  FSETP.NEU.AND P0, PT, R73, RZ, PT ;  /* 0x000000ff4900720b */ /* 0x020fe20003f0d000 */
[----:B------:R-:W-:Y:S02]  /*0490*/  USEL UR4, URZ, 0xffffffff, UP0 ;  /* 0xffffffffff047887 */ /* 0x000fe40008000000 */
[----:B------:R-:W-:-:S10]  /*04a0*/  UISETP.NE.AND.EX UP1, UPT, UR9, URZ, UPT, UP1 ;  /* 0x000000ff0900728c */ /* 0x000fd4000bf25310 */
[----:B------:R-:W-:Y:S01]  /*04b0*/  VOTEU.ANY UP0, P0 ;  /* 0x0000000000ff7886 */ /* 0x000fe20000000100 */
[----:B------:R-:W-:-:S04]  /*04c0*/  @!UP1 USEL UR4, URZ, 0xffffffff, UP0 ;  /* 0xffffffffff049887 */ /* 0x000fc80008000000 */
[----:B------:R-:W-:-:S04]  /*04d0*/  ULOP3.LUT UR4, UR4, 0x1, URZ, 0xc0, !UPT ;  /* 0x0000000104047892 */ /* 0x000fc8000f8ec0ff */
[----:B------:R-:W-:-:S11]  /*04e0*/  UISETP.NE.U32.AND UP3, UPT, UR4, 0x1, UPT ;  /* 0x000000010400788c */ /* 0x000fd6000bf65070 */
.L_x_8:
[----:B-1----:R-:W1:Y:S01]  /*04f0*/  SHFL.IDX PT, R2, R159, RZ, 0x1f ;  /* 0x00001fff9f027589 */ /* 0x002e6200000e0000 */
[----:B------:R-:W-:-:S04]  /*0500*/  UISETP.NE.AND UP0, UPT, UR17, 0x2, UPT ;  /* 0x000000021100788c */ /* 0x000fc8000bf05270 */
[----:B------:R-:W-:Y:S01]  /*0510*/  USEL UR37, URZ, 0x1, UP0 ;  /* 0x00000001ff257887 */ /* 0x000fe20008000000 */
[----:B-1----:R-:W-:-:S13]  /*0520*/  ISETP.NE.AND P0, PT, R2, RZ, PT ;  /* 0x000000ff0200720c */ /* 0x002fda0003f05270 */
[----:B------:R-:W-:Y:S05]  /*0530*/  @P0 BRA `(.L_x_9) ;  /* 0x0000000000a40947 */ /* 0x000fea0003800000 */
[----:B------:R-:W-:Y:S01]  /*0540*/  ELECT P0, URZ, PT ;  /* 0x0000000000ff782f */ /* 0x000fe20003800000 */
[----:B------:R-:W-:-:S12]  /*0550*/  BSSY.RECONVERGENT B0, `(.L_x_9) ;  /* 0x0000027000007945 */ /* 0x000fd80003800200 */
[----:B------:R-:W-:Y:S05]  /*0560*/  @!P0 BRA `(.L_x_10) ;  /* 0x0000000000948947 */ /* 0x000fea0003800000 */
[----:B------:R-:W1:Y:S01]  /*0570*/  S2UR UR4, SR_CgaCtaId ;  /* 0x00000000000479c3 */ /* 0x000e620000008800 */
[----:B------:R-:W-:Y:S01]  /*0580*/  UMOV UR5, 0x400 ;  /* 0x0000040000057882 */ /* 0x000fe20000000000 */
[----:B------:R-:W-:Y:S01]  /*0590*/  UMOV UR8, 0x1 ;  /* 0x0000000100087882 */ /* 0x000fe20000000000 */
[----:B------:R-:W-:Y:S01]  /*05a0*/  UMOV UR6, 0x2 ;  /* 0x0000000200067882 */ /* 0x000fe20000000000 */
[----:B------:R-:W-:-:S04]  /*05b0*/  UIADD3 UR8, UPT, UPT, -UR8, 0x100000, URZ ;  /* 0x0010000008087890 */ /* 0x000fc8000fffe1ff */
[----:B------:R-:W-:Y:S02]  /*05c0*/  USHF.L.U32 UR9, UR8, 0xb, URZ ;  /* 0x0000000b08097899 */ /* 0x000fe400080006ff */
[----:B------:R-:W-:Y:S02]  /*05d0*/  USHF.L.U32 UR8, UR8, 0x1, URZ ;  /* 0x0000000108087899 */ /* 0x000fe400080006ff */
[----:B------:R-:W-:-:S04]  /*05e0*/  UIADD3 UR6, UPT, UPT, -UR6, 0x100000, URZ ;  /* 0x0010000006067890 */ /* 0x000fc8000fffe1ff */
[----:B------:R-:W-:Y:S02]  /*05f0*/  USHF.L.U32 UR7, UR6, 0xb, URZ ;  /* 0x0000000b06077899 */ /* 0x000fe400080006ff */
[----:B------:R-:W-:Y:S02]  /*0600*/  USHF.L.U32 UR6, UR6, 0x1, URZ ;  /* 0x0000000106067899 */ /* 0x000fe400080006ff */
[----:B-1----:R-:W-:Y:S01]  /*0610*/  ULEA UR4, UR4, UR5, 0x18 ;  /* 0x0000000504047291 */ /* 0x002fe2000f8ec0ff */
[----:B------:R-:W1:Y:S11]  /*0620*/  FENCE.VIEW.ASYNC.S ;  /* 0x00000000000073c6 */ /* 0x000e760000000000 */
[----:B-1----:R1:W3:Y:S01]  /*0630*/  SYNCS.EXCH.64 URZ, [UR4], UR8 ;  /* 0x0000000804ff75b2 */ /* 0x0022e20008000100 */
[----:B------:R1:W4:Y:S01]  /*0640*/  SYNCS.EXCH.64 URZ, [UR4+0x60], UR6 ;  /* 0x0000600604ff75b2 */ /* 0x0003220008000100 */
[----:B------:R1:W1:Y:S01]  /*0650*/  SYNCS.EXCH.64 URZ, [UR4+0x8], UR8 ;  /* 0x0000080804ff75b2 */ /* 0x0002620008000100 */
        /* <DEDUP_REMOVED lines=21> */
[----:B---3--:R-:W-:Y:S01]  /*07b0*/  NOP ;  /* 0x0000000000007918 */ /* 0x008fe20000000000 */
.L_x_10:
[----:B-1----:R-:W-:Y:S05]  /*07c0*/  BSYNC.RECONVERGENT B0 ;  /* 0x0000000000007941 */ /* 0x002fea0003800200 */
.L_x_9:
[----:B------:R-:W1:Y:S01]  /*07d0*/  SHFL.IDX PT, R2, R159, RZ, 0x1f ;  /* 0x00001fff9f027589 */ /* 0x000e6200000e0000 */
[----:B------:R-:W-:Y:S01]  /*07e0*/  NOP ;  /* 0x0000000000007918 */ /* 0x000fe20000000000 */
[----:B-1----:R-:W-:-:S13]  /*07f0*/  ISETP.NE.AND P0, PT, R2, 0x1, PT ;  /* 0x000000010200780c */ /* 0x002fda0003f05270 */
[----:B------:R-:W-:Y:S05]  /*0800*/  @P0 BRA `(.L_x_11) ;  /* 0x0000000000480947 */ /* 0x000fea0003800000 */
        /* <DEDUP_REMOVED lines=9> */
[----:B------:R-:W-:Y:S01]  /*08a0*/  USHF.L.U32 UR6, UR6, 0x1, URZ ;  /* 0x0000000106067899 */ /* 0x000fe200080006ff */
[----:B------:R-:W-:Y:S01]  /*08b0*/  ELECT P0, URZ, PT ;  /* 0x0000000000ff782f */ /* 0x000fe20003800000 */
[----:B-1----:R-:W-:Y:S01]  /*08c0*/  ULEA UR4, UR4, UR5, 0x18 ;  /* 0x0000000504047291 */ /* 0x002fe2000f8ec0ff */
[----:B------:R-:W1:Y:S11]  /*08d0*/  FENCE.VIEW.ASYNC.S ;  /* 0x00000000000073c6 */ /* 0x000e760000000000 */
[----:B-1----:R1:W3:Y:S01]  /*08e0*/  SYNCS.EXCH.64 URZ, [UR4+0xc0], UR8 ;  /* 0x0000c00804ff75b2 */ /* 0x0022e20008000100 */
[----:B------:R1:W1:Y:S01]  /*08f0*/  SYNCS.EXCH.64 URZ, [UR4+0xd0], UR6 ;  /* 0x0000d00604ff75b2 */ /* 0x0002620008000100 */
[----:B------:R1:W1:Y:S01]  /*0900*/  SYNCS.EXCH.64 URZ, [UR4+0xc8], UR8 ;  /* 0x0000c80804ff75b2 */ /* 0x0002620008000100 */
[----:B------:R1:W1:Y:S01]  /*0910*/  SYNCS.EXCH.64 URZ, [UR4+0xd8], UR6 ;  /* 0x0000d80604ff75b2 */ /* 0x0002620008000100 */
[----:B------:R-:W-:Y:S01]  /*0920*/  NOP ;  /* 0x0000000000007918 */ /* 0x000fe20000000000 */
.L_x_11:
[----:B------:R-:W2:Y:S01]  /*0930*/  SHFL.IDX PT, R2, R159, RZ, 0x1f ;  /* 0x00001fff9f027589 */ /* 0x000ea200000e0000 */
[----:B------:R-:W-:Y:S01]  /*0940*/  NOP ;  /* 0x0000000000007918 */ /* 0x000fe20000000000 */
[----:B--2---:R-:W-:-:S13]  /*0950*/  ISETP.NE.AND P0, PT, R2, 0x3, PT ;  /* 0x000000030200780c */ /* 0x004fda0003f05270 */
[----:B------:R-:W-:Y:S05]  /*0960*/  @P0 BRA `(.L_x_12) ;  /* 0x0000000000300947 */ /* 0x000fea0003800000 */
[----:B-1----:R-:W1:Y:S01]  /*0970*/  S2UR UR6, SR_CgaCtaId ;  /* 0x00000000000679c3 */ /* 0x002e620000008800 */
[----:B------:R-:W-:Y:S01]  /*0980*/  UMOV UR4, 0x400 ;  /* 0x0000040000047882 */ /* 0x000fe20000000000 */
[----:B------:R-:W-:Y:S01]  /*0990*/  UMOV UR5, 0x20 ;  /* 0x0000002000057882 */ /* 0x000fe20000000000 */
[----:B------:R-:W-:Y:S01]  /*09a0*/  ELECT P0, URZ, PT ;  /* 0x0000000000ff782f */ /* 0x000fe20003800000 */
[----:B-1----:R-:W-:Y:S02]  /*09b0*/  ULEA UR6, UR6, UR4, 0x18 ;  /* 0x0000000406067291 */ /* 0x002fe4000f8ec0ff */
[----:B------:R-:W-:-:S04]  /*09c0*/  UIADD3 UR4, UPT, UPT, -UR5, 0x100000, URZ ;  /* 0x0010000005047890 */ /* 0x000fc8000fffe1ff */
[----:B------:R-:W-:Y:S02]  /*09d0*/  USHF.L.U32 UR5, UR4, 0xb, URZ ;  /* 0x0000000b04057899 */ /* 0x000fe400080006ff */
[----:B------:R-:W-:Y:S01]  /*09e0*/  USHF.L.U32 UR4, UR4, 0x1, URZ ;  /* 0x0000000104047899 */ /* 0x000fe200080006ff */
[----:B------:R-:W1:Y:S11]  /*09f0*/  FENCE.VIEW.ASYNC.S ;  /* 0x00000000000073c6 */ /* 0x000e760000000000 */
[----:B-1----:R2:W1:Y:S01]  /*0a00*/  SYNCS.EXCH.64 URZ, [UR6+0xe0], UR4 ;  /* 0x0000e00406ff75b2 */ /* 0x0024620008000100 */
[----:B------:R2:W1:Y:S02]  /*0a10*/  SYNCS.EXCH.64 URZ, [UR6+0xe8], UR4 ;  /* 0x0000e80406ff75b2 */ /* 0x0004640008000100 */
[----:B--2---:R-:W-:Y:S01]  /*0a20*/  NOP ;  /* 0x0000000000007918 */ /* 0x004fe20000000000 */
.L_x_12:
[----:B------:R-:W2:Y:S01]  /*0a30*/  SHFL.IDX PT, R2, R159, RZ, 0x1f ;  /* 0x00001fff9f027589 */ /* 0x000ea200000e0000 */
[----:B------:R-:W-:Y:S01]  /*0a40*/  NOP ;  /* 0x0000000000007918 */ /* 0x000fe20000000000 */
[----:B--2---:R-:W-:-:S13]  /*0a50*/  ISETP.NE.AND P0, PT, R2, 0x4, PT ;  /* 0x000000040200780c */ /* 0x004fda0003f05270 */
[----:B------:R-:W-:Y:S05]  /*0a60*/  @P0 BRA `(.L_x_13) ;  /* 0x00000000004c0947 */ /* 0x000fea0003800000 */
[----:B-1----:R-:W1:Y:S01]  /*0a70*/  S2UR UR6, SR_CgaCtaId ;  /* 0x00000000000679c3 */ /* 0x002e620000008800 */
[----:B------:R-:W-:Y:S01]  /*0a80*/  UMOV UR4, 0x1e0 ;  /* 0x000001e000047882 */ /* 0x000fe20000000000 */
[----:B------:R-:W-:Y:S01]  /*0a90*/  UMOV UR5, 0x400 ;  /* 0x0000040000057882 */ /* 0x000fe20000000000 */
[----:B------:R-:W-:Y:S01]  /*0aa0*/  USEL UR4, UR4, 0x1a0, UP3 ;  /* 0x000001a004047887 */ /* 0x000fe20009800000 */
[----:B------:R-:W-:Y:S01]  /*0ab0*/  UMOV UR8, 0x1 ;  /* 0x0000000100087882 */ /* 0x000fe20000000000 */
[----:B------:R-:W-:Y:S01]  /*0ac0*/  ELECT P0, URZ, PT ;  /* 0x0000000000ff782f */ /* 0x000fe20003800000 */
[----:B------:R-:W-:-:S04]  /*0ad0*/  UIADD3 UR8, UPT, UPT, -UR8, 0x100000, URZ ;  /* 0x0010000008087890 */ /* 0x000fc8000fffe1ff */
[----:B------:R-:W-:Y:S02]  /*0ae0*/  USHF.L.U32 UR9, UR8, 0xb, URZ ;  /* 0x0000000b08097899 */ /* 0x000fe400080006ff */
[----:B------:R-:W-:Y:S02]  /*0af0*/  USHF.L.U32 UR8, UR8, 0x1, URZ ;  /* 0x0000000108087899 */ /* 0x000fe400080006ff */
[----:B-1----:R-:W-:Y:S02]  /*0b00*/  ULEA UR6, UR6, UR5, 0x18 ;  /* 0x0000000506067291 */ /* 0x002fe4000f8ec0ff */
[----:B------:R-:W-:-:S04]  /*0b10*/  UIADD3 UR4, UPT, UPT, -UR4, 0x100000, URZ ;  /* 0x0010000004047890 */ /* 0x000fc8000fffe1ff */
[----:B------:R-:W-:Y:S02]  /*0b20*/  USHF.L.U32 UR5, UR4, 0xb, URZ ;  /* 0x0000000b04057899 */ /* 0x000fe400080006ff */
[----:B------:R-:W-:Y:S01]  /*0b30*/  USHF.L.U32 UR4, UR4, 0x1, URZ ;  /* 0x0000000104047899 */ /* 0x000fe200080006ff */
[----:B------:R-:W1:Y:S03]  /*0b40*/  FENCE.VIEW.ASYNC.S ;  /* 0x00000000000073c6 */ /* 0x000e660000000000 */
[----:B-1----:R2:W1:Y:S08]  /*0b50*/  SYNCS.EXCH.64 URZ, [UR6+0xf0], UR8 ;  /* 0x0000f00806ff75b2 */ /* 0x0024700008000100 */
[----:B------:R2:W1:Y:S01]  /*0b60*/  SYNCS.EXCH.64 URZ, [UR6+0x100], UR4 ;  /* 0x0001000406ff75b2 */ /* 0x0004620008000100 */
[----:B------:R2:W1:Y:S01]  /*0b70*/  SYNCS.EXCH.64 URZ, [UR6+0xf8], UR8 ;  /* 0x0000f80806ff75b2 */ /* 0x0004620008000100 */
[----:B------:R2:W1:Y:S02]  /*0b80*/  SYNCS.EXCH.64 URZ, [UR6+0x108], UR4 ;  /* 0x0001080406ff75b2 */ /* 0x0004640008000100 */
[----:B--2---:R-:W-:Y:S01]  /*0b90*/  NOP ;  /* 0x0000000000007918 */ /* 0x004fe20000000000 */
.L_x_13:
[----:B------:R-:W2:Y:S01]  /*0ba0*/  SHFL.IDX PT, R2, R159, RZ, 0x1f ;  /* 0x00001fff9f027589 */ /* 0x000ea200000e0000 */
[----:B------:R-:W-:Y:S01]  /*0bb0*/  NOP ;  /* 0x0000000000007918 */ /* 0x000fe20000000000 */
[----:B--2---:R-:W-:-:S13]  /*0bc0*/  ISETP.NE.AND P0, PT, R2, 0x5, PT ;  /* 0x000000050200780c */ /* 0x004fda0003f05270 */
[----:B------:R-:W-:Y:S05]  /*0bd0*/  @P0 BRA `(.L_x_14) ;  /* 0x0000000000580947 */ /* 0x000fea0003800000 */
[----:B-1----:R-:W1:Y:S01]  /*0be0*/  S2UR UR4, SR_CgaCtaId ;  /* 0x00000000000479c3 */ /* 0x002e620000008800 */
        /* <DEDUP_REMOVED lines=12> */
[----:B-1----:R2:W1:Y:S01]  /*0cb0*/  SYNCS.EXCH.64 URZ, [UR4+0x110], UR8 ;  /* 0x0001100804ff75b2 */ /* 0x0024620008000100 */
[----:B------:R2:W1:Y:S01]  /*0cc0*/  SYNCS.EXCH.64 URZ, [UR4+0x130], UR6 ;  /* 0x0001300604ff75b2 */ /* 0x0004620008000100 */
[----:B------:R2:W1:Y:S01]  /*0cd0*/  SYNCS.EXCH.64 URZ, [UR4+0x118], UR8 ;  /* 0x0001180804ff75b2 */ /* 0x0004620008000100 */
[----:B------:R2:W1:Y:S01]  /*0ce0*/  SYNCS.EXCH.64 URZ, [UR4+0x138], UR6 ;  /* 0x0001380604ff75b2 */ /* 0x0004620008000100 */
[----:B------:R2:W1:Y:S01]  /*0cf0*/  SYNCS.EXCH.64 URZ, [UR4+0x120], UR8 ;  /* 0x0001200804ff75b2 */ /* 0x0004620008000100 */
[----:B------:R2:W1:Y:S01]  /*0d00*/  SYNCS.EXCH.64 URZ, [UR4+0x140], UR6 ;  /* 0x0001400604ff75b2 */ /* 0x0004620008000100 */
[----:B------:R2:W1:Y:S01]  /*0d10*/  SYNCS.EXCH.64 URZ, [UR4+0x128], UR8 ;  /* 0x0001280804ff75b2 */ /* 0x0004620008000100 */
[----:B------:R2:W1:Y:S02]  /*0d20*/  SYNCS.EXCH.64 URZ, [UR4+0x148], UR6 ;  /* 0x0001480604ff75b2 */ /* 0x0004640008000100 */
[----:B--2---:R-:W-:Y:S01]  /*0d30*/  NOP ;  /* 0x0000000000007918 */ /* 0x004fe20000000000 */
.L_x_14:
[----:B------:R-:W2:Y:S01]  /*0d40*/  SHFL.IDX PT, R2, R159, RZ, 0x1f ;  /* 0x00001fff9f027589 */ /* 0x000ea200000e0000 */
[----:B------:R-:W1:Y:S01]  /*0d50*/  S2UR UR45, SR_CgaCtaId ;  /* 0x00000000002d79c3 */ /* 0x000e620000008800 */
[----:B------:R-:W-:Y:S01]  /*0d60*/  NOP ;  /* 0x0000000000007918 */ /* 0x000fe20000000000 */
[----:B--2---:R-:W-:-:S13]  /*0d70*/  ISETP.NE.AND P0, PT, R2, 0x3, PT ;  /* 0x000000030200780c */ /* 0x004fda0003f05270 */
[----:B-1----:R-:W-:Y:S05]  /*0d80*/  @P0 BRA `(.L_x_15) ;  /* 0x0000000000340947 */ /* 0x002fea0003800000 */
[----:B------:R-:W-:Y:S01]  /*0d90*/  UMOV UR4, 0x400 ;  /* 0x0000040000047882 */ /* 0x000fe20000000000 */
[----:B------:R-:W-:Y:S01]  /*0da0*/  UMOV UR6, 0x20 ;  /* 0x0000002000067882 */ /* 0x000fe20000000000 */
[----:B------:R-:W-:Y:S02]  /*0db0*/  ULEA UR4, UR45, UR4, 0x18 ;  /* 0x000000042d047291 */ /* 0x000fe4000f8ec0ff */
[----:B------:R-:W-:-:S04]  /*0dc0*/  UIADD3 UR6, UPT, UPT, -UR6, 0x100000, URZ ;  /* 0x0010000006067890 */ /* 0x000fc8000fffe1ff */
[----:B------:R-:W-:Y:S02]  /*0dd0*/  USHF.L.U32 UR7, UR6, 0xb, URZ ;  /* 0x0000000b06077899 */ /* 0x000fe400080006ff */
[----:B------:R-:W-:Y:S01]  /*0de0*/  USHF.L.U32 UR6, UR6, 0x1, URZ ;  /* 0x0000000106067899 */ /* 0x000fe200080006ff */
[----:B------:R-:W-:Y:S01]  /*0df0*/  ELECT P0, URZ, PT ;  /* 0x0000000000ff782f */ /* 0x000fe20003800000 */
[----:B------:R-:W1:Y:S10]  /*0e00*/  FENCE.VIEW.ASYNC.S ;  /* 0x00000000000073c6 */ /* 0x000e740000000000 */
[----:B-1----:R1:W2:Y:S01]  /*0e10*/  SYNCS.EXCH.64 URZ, [UR4+0x150], UR6 ;  /* 0x0001500604ff75b2 */ /* 0x0022a20008000100 */
[----:B------:R1:W1:Y:S01]  /*0e20*/  SYNCS.EXCH.64 URZ, [UR4+0x160], UR6 ;  /* 0x0001600604ff75b2 */ /* 0x0002620008000100 */
[----:B------:R1:W1:Y:S01]  /*0e30*/  SYNCS.EXCH.64 URZ, [UR4+0x158], UR6 ;  /* 0x0001580604ff75b2 */ /* 0x0002620008000100 */
[----:B------:R1:W1:Y:S01]  /*0e40*/  SYNCS.EXCH.64 URZ, [UR4+0x168], UR6 ;  /* 0x0001680604ff75b2 */ /* 0x0002620008000100 */
[----:B------:R-:W-:Y:S01]  /*0e50*/  NOP ;  /* 0x0000000000007918 */ /* 0x000fe20000000000 */
.L_x_15:
[----:B-1----:R-:W1:Y:S01]  /*0e60*/  LDCU UR4, c[0x0][0x36c] ;  /* 0x00006d80ff0477ac */ /* 0x002e620008000800 */
[----:B------:R-:W-:Y:S01]  /*0e70*/  ISETP.NE.OR P3, PT, R0, 0x2, !P3 ;  /* 0x000000020000780c */ /* 0x000fe20005f65670 */
[----:B------:R-:W-:Y:S01]  /*0e80*/  NOP ;  /* 0x0000000000007918 */ /* 0x000fe20000000000 */
[----:B------:R-:W-:Y:S01]  /*0e90*/  LOP3.LUT R0, R170, 0x1f, RZ, 0xc0, !PT ;  /* 0x0000001faa007812 */ /* 0x000fe200078ec0ff */
[----:B------:R-:W-:Y:S02]  /*0ea0*/  UISETP.NE.AND UP4, UPT, UR17, URZ, UPT ;  /* 0x000000ff1100728c */ /* 0x000fe4000bf85270 */
[----:B-1----:R-:W-:-:S09]  /*0eb0*/  UISETP.EQ.U32.AND UP5, UPT, UR4, 0x1, UPT ;  /* 0x000000010400788c */ /* 0x002fd2000bfa2070 */
[----:B------:R-:W-:Y:S05]  /*0ec0*/  BRA.U !UP5, `(.L_x_16) ;  /* 0x000000010d087547 */ /* 0x000fea000b800000 */
[----:B--234-:R-:W-:Y:S01]  /*0ed0*/  UCGABAR_ARV ;  /* 0x00000000000079c7 */ /* 0x01cfe20008000000 */
[----:B------:R-:W-:Y:S05]  /*0ee0*/  BRA `(.L_x_17) ;  /* 0x0000000000047947 */ /* 0x000fea0003800000 */
.L_x_16:
[----:B--234-:R-:W-:Y:S01]  /*0ef0*/  NOP ;  /* 0x0000000000007918 */ /* 0x01cfe20000000000 */
.L_x_17:
[----:B------:R-:W1:Y:S01]  /*0f00*/  S2UR UR7, SR_CTAID.X ;  /* 0x00000000000779c3 */ /* 0x000e620000002500 */
[----:B------:R-:W-:-:S05]  /*0f10*/  CS2R.32 R160, SR_CgaSize ;  /* 0x0000000000a07805 */ /* 0x000fca0000008a00 */
[----:B------:R-:W-:-:S05]  /*0f20*/  IMAD R160, R160, -0xa0, RZ ;  /* 0xffffff60a0a07824 */ /* 0x000fca00078e02ff */
[----:B------:R-:W-:-:S14]  /*0f30*/  R2UR UR5, R160 ;  /* 0x00000000a00572ca */ /* 0x000fdc00000e0000 */
[----:B------:R-:W2:Y:S01]  /*0f40*/  LDCU UR5, c[0x0][UR5+0x2b0] ;  /* 0x00005600050577ac */ /* 0x000ea20008000800 */
[----:B------:R-:W-:-:S05]  /*0f50*/  CS2R.32 R160, SR_CgaSize ;  /* 0x0000000000a07805 */ /* 0x000fca0000008a00 */
[----:B------:R-:W-:-:S05]  /*0f60*/  IMAD R160, R160, -0xa0, RZ ;  /* 0xffffff60a0a07824 */ /* 0x000fca00078e02ff */
[----:B------:R-:W-:-:S14]  /*0f70*/  R2UR UR4, R160 ;  /* 0x00000000a00472ca */ /* 0x000fdc00000e0000 */
[----:B------:R-:W3:Y:S01]  /*0f80*/  LDCU UR4, c[0x0][UR4+0x2b4] ;  /* 0x00005680040477ac */ /* 0x000ee20008000800 */
[----:B------:R-:W4:Y:S01]  /*0f90*/  S2UR UR8, SR_CTAID.Y ;  /* 0x00000000000879c3 */ /* 0x000f220000002600 */
[----:B------:R-:W-:-:S05]  /*0fa0*/  CS2R.32 R160, SR_CgaSize ;  /* 0x0000000000a07805 */ /* 0x000fca0000008a00 */
[----:B------:R-:W-:-:S05]  /*0fb0*/  IMAD R160, R160, -0xa0, RZ ;  /* 0xffffff60a0a07824 */ /* 0x000fca00078e02ff */
[----:B------:R-:W-:-:S14]  /*0fc0*/  R2UR UR9, R160 ;  /* 0x00000000a00972ca */ /* 0x000fdc00000e0000 */
[----:B------:R-:W3:Y:S01]  /*0fd0*/  LDCU UR9, c[0x0][UR9+0x2a0] ;  /* 0x00005400090977ac */ /* 0x000ee20008000800 */
[----:B------:R-:W3:Y:S01]  /*0fe0*/  LDCU UR21, c[0x0][0xb24] ;  /* 0x00016480ff1577ac */ /* 0x000ee20008000800 */
[----:B------:R-:W1:Y:S01]  /*0ff0*/  S2UR UR36, SR_CTAID.Z ;  /* 0x00000000002479c3 */ /* 0x000e620000002700 */
[----:B------:R-:W-:-:S05]  /*1000*/  CS2R.32 R160, SR_CgaSize ;  /* 0x0000000000a07805 */ /* 0x000fca0000008a00 */
[----:B------:R-:W-:-:S05]  /*1010*/  IMAD R160, R160, -0xa0, RZ ;  /* 0xffffff60a0a07824 */ /* 0x000fca00078e02ff */
[----:B------:R-:W-:-:S14]  /*1020*/  R2UR UR63, R160 ;  /* 0x00000000a03f72ca */ /* 0x000fdc00000e0000 */
[----:B------:R-:W3:Y:S01]  /*1030*/  LDCU UR63, c[0x0][UR63+0x2a4] ;  /* 0x000054803f3f77ac */ /* 0x000ee20008000800 */
[----:B------:R-:W3:Y:S01]  /*1040*/  LDCU UR42, c[0x0][0xb24] ;  /* 0x00016480ff2a77ac */ /* 0x000ee20008000800 */
[----:B-1----:R-:W-:Y:S01]  /*1050*/  I2FP.F32.U32 R3, UR7 ;  /* 0x0000000700037c45 */ /* 0x002fe20008201000 */
[----:B------:R-:W1:Y:S04]  /*1060*/  LDCU UR28, c[0x0][0xb30] ;  /* 0x00016600ff1c77ac */ /* 0x000e680008000800 */
[----:B--2---:R-:W-:Y:S01]  /*1070*/  FMUL R3, R3, UR5 ;  /* 0x0000000503037c20 */ /* 0x004fe20008400000 */
[----:B------:R-:W-:Y:S01]  /*1080*/  USHF.L.U32 UR26, UR45, 0xc, URZ ;  /* 0x0000000c2d1a7899 */ /* 0x000fe200080006ff */
[----:B----4-:R-:W-:Y:S01]  /*1090*/  I2FP.F32.U32 R2, UR8 ;  /* 0x0000000800027c45 */ /* 0x010fe20008201000 */
[----:B---3--:R-:W-:-:S03]  /*10a0*/  UISETP.GE.AND UP2, UPT, UR21, 0x1, UPT ;  /* 0x000000011500788c */ /* 0x008fc6000bf46270 */
[----:B------:R-:W2:Y:S01]  /*10b0*/  F2I.U32.TRUNC.NTZ R3, R3 ;  /* 0x0000000300037305 */ /* 0x000ea2000020f000 */
[----:B------:R-:W-:Y:S01]  /*10c0*/  UMOV UR16, UR7 ;  /* 0x0000000700107c82 */ /* 0x000fe20008000000 */
[----:B------:R-:W-:Y:S01]  /*10d0*/  FMUL R2, R2, UR4 ;  /* 0x0000000402027c20 */ /* 0x000fe20008400000 */
[----:B------:R-:W-:-:S05]  /*10e0*/  UMOV UR20, UR8 ;  /* 0x0000000800147c82 */ /* 0x000fca0008000000 */
[----:B------:R-:W3:Y:S01]  /*10f0*/  F2I.U32.TRUNC.NTZ R2, R2 ;  /* 0x0000000200027305 */ /* 0x000ee2000020f000 */
[----:B--2---:R-:W-:Y:S02]  /*1100*/  R2UR UR4, R3 ;  /* 0x00000000030472ca */ /* 0x004fe400000e0000 */
[----:B---3--:R-:W-:Y:S02]  /*1110*/  R2UR UR6, R2 ;  /* 0x00000000020672ca */ /* 0x008fe400000e0000 */
[----:B------:R-:W-:-:S09]  /*1120*/  PRMT R2, RZ, 0x7610, R2 ;  /* 0x00007610ff027816 */ /* 0x000fd20000000002 */
[----:B------:R-:W-:-:S04]  /*1130*/  UIADD3 UR5, UPT, UPT, -UR4, URZ, URZ ;  /* 0x000000ff04057290 */ /* 0x000fc8000fffe1ff */
[----:B------:R-:W-:Y:S02]  /*1140*/  UIMAD UR5, UR9, UR5, UR7 ;  /* 0x00000005090572a4 */ /* 0x000fe4000f8e0207 */
[----:B------:R-:W-:-:S04]  /*1150*/  UIADD3 UR4, UPT, UPT, -UR6, URZ, URZ ;  /* 0x000000ff06047290 */ /* 0x000fc8000fffe1ff */
[----:B------:R-:W-:Y:S01]  /*1160*/  IMAD.U32 R160, RZ, RZ, UR5 ;  /* 0x00000005ffa07e24 */ /* 0x000fe2000f8e00ff */
[----:B------:R-:W-:Y:S01]  /*1170*/  UIMAD UR63, UR63, UR4, UR8 ;  /* 0x000000043f3f72a4 */ /* 0x000fe2000f8e0208 */
[----:B-1----:R-:W-:Y:S11]  /*1180*/  BRA.U UP4, `(.L_x_18) ;  /* 0x0000000104287547 */ /* 0x002ff6000b800000 */
[----:B------:R-:W-:Y:S01]  /*1190*/  R2UR UR4, R160 ;  /* 0x00000000a00472ca */ /* 0x000fe200000e0000 */
[----:B------:R-:W-:Y:S02]  /*11a0*/  UISETP.NE.AND UP0, UPT, UR63, URZ, UPT ;  /* 0x000000ff3f00728c */ /* 0x000fe4000bf05270 */
[----:B------:R-:W-:-:S10]  /*11b0*/  UISETP.NE.AND UP1, UPT, UR63, 0x1, UPT ;  /* 0x000000013f00788c */ /* 0x000fd4000bf25270 */
[----:B------:R-:W-:-:S04]  /*11c0*/  UISETP.EQ.OR UP0, UPT, UR4, URZ, !UP0 ;  /* 0x000000ff0400728c */ /* 0x000fc8000c702670 */
[----:B------:R-:W-:Y:S02]  /*11d0*/  USEL UR5, URZ, 0x1, !UP0 ;  /* 0x00000001ff057887 */ /* 0x000fe4000c000000 */
[----:B------:R-:W-:Y:S02]  /*11e0*/  UISETP.NE.AND UP0, UPT, UR4, URZ, UPT ;  /* 0x000000ff0400728c */ /* 0x000fe4000bf05270 */
[----:B------:R-:W-:-:S04]  /*11f0*/  USEL UR4, URZ, 0x2, UP1 ;  /* 0x00000002ff047887 */ /* 0x000fc80008800000 */
[----:B------:R-:W-:-:S04]  /*1200*/  USEL UR4, UR4, 0x2, UP0 ;  /* 0x0000000204047887 */ /* 0x000fc80008000000 */
[----:B------:R-:W-:-:S06]  /*1210*/  UIADD3 UR4, UPT, UPT, UR5, UR4, URZ ;  /* 0x0000000405047290 */ /* 0x000fcc000fffe0ff */
[----:B------:R-:W-:Y:S02]  /*1220*/  MOV R2, UR4 ;  /* 0x0000000400027c02 */ /* 0x000fe40008000f00 */
.L_x_18:
[----:B------:R-:W-:Y:S05]  /*1230*/  BRA.U !UP2, `(.L_x_19) ;  /* 0x000000010ad47547 */ /* 0x000fea000b800000 */
[----:B------:R-:W1:Y:S01]  /*1240*/  LDCU.128 UR12, c[0x0][0xb10] ;  /* 0x00016200ff0c77ac */ /* 0x000e620008000c00 */
[----:B------:R-:W2:Y:S01]  /*1250*/  LDCU UR6, c[0x0][0x370] ;  /* 0x00006e00ff0677ac */ /* 0x000ea20008000800 */
[----:B------:R-:W3:Y:S01]  /*1260*/  LDCU UR5, c[0x0][0x374] ;  /* 0x00006e80ff0577ac */ /* 0x000ee20008000800 */
[----:B------:R-:W4:Y:S01]  /*1270*/  LDCU UR27, c[0x0][0xb0c] ;  /* 0x00016180ff1b77ac */ /* 0x000f220008000800 */
[----:B------:R-:W4:Y:S01]  /*1280*/  LDCU UR4, c[0x0][0xb20] ;  /* 0x00016400ff0477ac */ /* 0x000f220008000800 */
[----:B------:R-:W4:Y:S01]  /*1290*/  LDCU.64 UR8, c[0x0][0xb28] ;  /* 0x00016500ff0877ac */ /* 0x000f220008000a00 */
[----:B-1----:R-:W-:Y:S02]  /*12a0*/  UISETP.NE.AND UP0, UPT, UR14, 0x1, UPT ;  /* 0x000000010e00788c */ /* 0x002fe4000bf05270 */
[----:B---3--:R-:W-:Y:S02]  /*12b0*/  UIMAD.WIDE.U32 UR10, UR5, UR15, URZ ;  /* 0x0000000f050a72a5 */ /* 0x008fe4000f8e00ff */
[----:B--2---:R-:W-:-:S02]  /*12c0*/  UIMAD.WIDE.U32 UR22, UR6, UR12, URZ ;  /* 0x0000000c061672a5 */ /* 0x004fc4000f8e00ff */
[----:B----4-:R-:W-:Y:S02]  /*12d0*/  UISETP.NE.AND UP1, UPT, UR27, 0x1, UPT ;  /* 0x000000011b00788c */ /* 0x010fe4000bf25270 */
[----:B------:R-:W-:Y:S01]  /*12e0*/  UISETP.NE.AND UP2, UPT, UR21, 0x1, UPT ;  /* 0x000000011500788c */ /* 0x000fe2000bf45270 */
[----:B------:R-:W-:Y:S02]  /*12f0*/  UMOV UR10, UR11 ;  /* 0x0000000b000a7c82 */ /* 0x000fe40008000000 */
[----:B------:R-:W-:Y:S01]  /*1300*/  UMOV UR22, UR23 ;  /* 0x0000001700167c82 */ /* 0x000fe20008000000 */
[----:B------:R-:W-:Y:S02]  /*1310*/  @UP0 USHF.R.U32.HI UR5, URZ, UR4, UR10 ;  /* 0x00000004ff050299 */ /* 0x000fe4000801160a */
[----:B------:R-:W-:Y:S02]  /*1320*/  UIMAD.WIDE.U32 UR24, UR20, UR15, URZ ;  /* 0x0000000f141872a5 */ /* 0x000fe4000f8e00ff */
[----:B------:R-:W-:-:S02]  /*1330*/  UIMAD.WIDE.U32 UR10, UR5, UR8, URZ ;  /* 0x00000008050a72a5 */ /* 0x000fc4000f8e00ff */
[----:B------:R-:W-:Y:S02]  /*1340*/  @UP1 USHF.R.U32.HI UR6, URZ, UR13, UR22 ;  /* 0x0000000dff061299 */ /* 0x000fe40008011616 */
[----:B------:R-:W-:Y:S02]  /*1350*/  UIMAD.WIDE.U32 UR18, UR16, UR12, URZ ;  /* 0x0000000c101272a5 */ /* 0x000fe4000f8e00ff */
[----:B------:R-:W-:Y:S01]  /*1360*/  UIMAD.WIDE.U32 UR22, UR6, UR8, URZ ;  /* 0x00000008061672a5 */ /* 0x000fe2000f8e00ff */
[----:B------:R-:W-:Y:S01]  /*1370*/  UMOV UR24, UR25 ;  /* 0x0000001900187c82 */ /* 0x000fe20008000000 */
[----:B------:R-:W-:Y:S01]  /*1380*/  UMOV UR10, UR11 ;  /* 0x0000000b000a7c82 */ /* 0x000fe20008000000 */
[----:B------:R-:W-:Y:S02]  /*1390*/  USHF.R.U32.HI UR24, URZ, UR4, UR24 ;  /* 0x00000004ff187299 */ /* 0x000fe40008011618 */
[----:B------:R-:W-:Y:S02]  /*13a0*/  @UP2 USHF.R.U32.HI UR5, URZ, UR9, UR10 ;  /* 0x00000009ff052299 */ /* 0x000fe4000801160a */
[----:B------:R-:W-:Y:S01]  /*13b0*/  UMOV UR7, UR23 ;  /* 0x0000001700077c82 */ /* 0x000fe20008000000 */
[----:B------:R-:W-:Y:S01]  /*13c0*/  UMOV UR18, UR19 ;  /* 0x0000001300127c82 */ /* 0x000fe20008000000 */
[----:B------:R-:W-:-:S02]  /*13d0*/  @UP2 USHF.R.U32.HI UR6, URZ, UR9, UR7 ;  /* 0x00000009ff062299 */ /* 0x000fc40008011607 */
[----:B------:R-:W-:Y:S02]  /*13e0*/  USHF.R.U32.HI UR13, URZ, UR13, UR18 ;  /* 0x0000000dff0d7299 */ /* 0x000fe40008011612 */
[----:B------:R-:W-:Y:S02]  /*13f0*/  USEL UR4, UR20, UR24, !UP0 ;  /* 0x0000001814047287 */ /* 0x000fe4000c000000 */
[----:B------:R-:W-:Y:S02]  /*1400*/  UIMAD UR7, UR5, UR21, URZ ;  /* 0x00000015050772a4 */ /* 0x000fe4000f8e02ff */
[----:B------:R-:W-:Y:S02]  /*1410*/  USEL UR5, UR16, UR13, !UP1 ;  /* 0x0000000d10057287 */ /* 0x000fe4000c800000 */
[----:B------:R-:W-:Y:S02]  /*1420*/  UIMAD UR12, UR6, UR21, URZ ;  /* 0x00000015060c72a4 */ /* 0x000fe4000f8e02ff */
[----:B------:R-:W-:-:S02]  /*1430*/  UISETP.GE.AND UP0, UPT, UR4, UR7, UPT ;  /* 0x000000070400728c */ /* 0x000fc4000bf06270 */
[----:B------:R-:W-:Y:S02]  /*1440*/  UIMAD.WIDE.U32 UR10, UR4, UR8, URZ ;  /* 0x00000008040a72a5 */ /* 0x000fe4000f8e00ff */
[----:B------:R-:W-:Y:S02]  /*1450*/  UISETP.GE.OR UP0, UPT, UR5, UR12, UP0 ;  /* 0x0000000c0500728c */ /* 0x000fe40008706670 */
[----:B------:R-:W-:Y:S02]  /*1460*/  UIMAD.WIDE.U32 UR12, UR5, UR8, URZ ;  /* 0x00000008050c72a5 */ /* 0x000fe4000f8e00ff */
[----:B------:R-:W-:Y:S01]  /*1470*/  UIADD3 UR10, UPT, UPT, -UR4, URZ, URZ ;  /* 0x000000ff040a7290 */ /* 0x000fe2000fffe1ff */
[----:B------:R-:W-:Y:S01]  /*1480*/  UMOV UR8, UR11 ;  /* 0x0000000b00087c82 */ /* 0x000fe20008000000 */
[----:B------:R-:W-:Y:S02]  /*1490*/  UIADD3 UR11, UPT, UPT, -UR5, URZ, URZ ;  /* 0x000000ff050b7290 */ /* 0x000fe4000fffe1ff */
[----:B------:R-:W-:-:S03]  /*14a0*/  USHF.R.U32.HI UR8, URZ, UR9, UR8 ;  /* 0x00000009ff087299 */ /* 0x000fc60008011608 */
[----:B------:R-:W-:Y:S01]  /*14b0*/  @!UP0 UMOV UR7, UR13 ;  /* 0x0000000d00078c82 */ /* 0x000fe20008000000 */
[----:B------:R-:W-:Y:S02]  /*14c0*/  UIMAD UR20, UR14, UR10, UR20 ;  /* 0x0000000a0e1472a4 */ /* 0x000fe4000f8e0214 */
[----:B------:R-:W-:Y:S02]  /*14d0*/  USEL UR8, UR4, UR8, !UP2 ;  /* 0x0000000804087287 */ /* 0x000fe4000d000000 */
[----:B------:R-:W-:Y:S02]  /*14e0*/  @!UP0 USHF.R.U32.HI UR7, URZ, UR9, UR7 ;  /* 0x00000009ff078299 */ /* 0x000fe40008011607 */
[----:B------:R-:W-:Y:S02]  /*14f0*/  UIADD3 UR9, UPT, UPT, -UR8, URZ, URZ ;  /* 0x000000ff08097290 */ /* 0x000fe4000fffe1ff */
[----:B------:R-:W-:Y:S02]  /*1500*/  @!UP0 USEL UR7, UR5, UR7, !UP2 ;  /* 0x0000000705078287 */ /* 0x000fe4000d000000 */
[----:B------:R-:W-:-:S02]  /*1510*/  UIMAD UR9, UR21, UR9, UR4 ;  /* 0x00000009150972a4 */ /* 0x000fc4000f8e0204 */
[----:B------:R-:W-:Y:S02]  /*1520*/  @!UP0 UIADD3 UR8, UPT, UPT, UR8, -UR7, URZ ;  /* 0x8000000708088290 */ /* 0x000fe4000fffe0ff */
[----:B------:R-:W-:Y:S02]  /*1530*/  @!UP0 UIMAD UR6, UR9, UR6, UR7 ;  /* 0x00000006090682a4 */ /* 0x000fe4000f8e0207 */
[----:B------:R-:W-:Y:S02]  /*1540*/  @!UP0 UIMAD UR4, UR8, UR21, UR5 ;  /* 0x00000015080482a4 */ /* 0x000fe4000f8e0205 */
[----:B------:R-:W-:Y:S02]  /*1550*/  UIMAD UR16, UR27, UR11, UR16 ;  /* 0x0000000b1b1072a4 */ /* 0x000fe4000f8e0210 */
[----:B------:R-:W-:Y:S01]  /*1560*/  UIMAD UR20, UR4, UR14, UR20 ;  /* 0x0000000e041472a4 */ /* 0x000fe2000f8e0214 */
[----:B------:R-:W-:Y:S02]  /*1570*/  @!UP0 UMOV UR5, UR6 ;  /* 0x0000000600058c82 */ /* 0x000fe40008000000 */
[----:B------:R-:W-:-:S12]  /*1580*/  UIMAD UR16, UR5, UR27, UR16 ;  /* 0x0000001b051072a4 */ /* 0x000fd8000f8e0210 */
.L_x_19:
[----:B------:R-:W-:Y:S02]  /*1590*/  UISETP.NE.AND UP1, UPT, UR28, 0x1, UPT ;  /* 0x000000011c00788c */ /* 0x000fe4000bf25270 */
[----:B------:R-:W-:Y:S02]  /*15a0*/  UISETP.NE.AND UP0, UPT, UR17, 0x2, UPT ;  /* 0x000000021100788c */ /* 0x000fe4000bf05270 */
[----:B------:R-:W-:-:S05]  /*15b0*/  ULOP3.LUT UR21, UR26, 0x1000, URZ, 0xc0, !UPT ;  /* 0x000010001a157892 */ /* 0x000fca000f8ec0ff */
[----:B------:R-:W-:Y:S07]  /*15c0*/  BRA.U UP1, `(.L_x_20) ;  /* 0x0000000101447547 */ /* 0x000fee000b800000 */
[----:B------:R-:W1:Y:S01]  /*15d0*/  LDCU.128 UR8, c[0x0][0xb10] ;  /* 0x00016200ff0877ac */ /* 0x000e620008000c00 */
[----:B------:R-:W2:Y:S01]  /*15e0*/  LDCU UR12, c[0x0][0xb0c] ;  /* 0x00016180ff0c77ac */ /* 0x000ea20008000800 */
[----:B------:R-:W3:Y:S01]  /*15f0*/  LDCU UR13, c[0x0][0xb20] ;  /* 0x00016400ff0d77ac */ /* 0x000ee20008000800 */
[----:B-1----:R-:W-:Y:S02]  /*1600*/  UIMAD.WIDE.U32 UR6, UR16, UR8, URZ ;  /* 0x00000008100672a5 */ /* 0x002fe4000f8e00ff */
[----:B------:R-:W-:Y:S02]  /*1610*/  UIMAD.WIDE.U32 UR4, UR20, UR11, URZ ;  /* 0x0000000b140472a5 */ /* 0x000fe4000f8e00ff */
[----:B--2---:R-:W-:Y:S02]  /*1620*/  UISETP.NE.AND UP2, UPT, UR12, 0x1, UPT ;  /* 0x000000010c00788c */ /* 0x004fe4000bf45270 */
[----:B------:R-:W-:Y:S01]  /*1630*/  UISETP.NE.AND UP1, UPT, UR10, 0x1, UPT ;  /* 0x000000010a00788c */ /* 0x000fe2000bf25270 */
[----:B------:R-:W-:-:S02]  /*1640*/  UMOV UR6, UR7 ;  /* 0x0000000700067c82 */ /* 0x000fc40008000000 */
[----:B------:R-:W-:Y:S01]  /*1650*/  UMOV UR4, UR5 ;  /* 0x0000000500047c82 */ /* 0x000fe20008000000 */
[----:B------:R-:W-:Y:S02]  /*1660*/  USHF.R.U32.HI UR6, URZ, UR9, UR6 ;  /* 0x00000009ff067299 */ /* 0x000fe40008011606 */
[----:B---3--:R-:W-:Y:S02]  /*1670*/  USHF.R.U32.HI UR4, URZ, UR13, UR4 ;  /* 0x0000000dff047299 */ /* 0x008fe40008011604 */
[----:B------:R-:W-:Y:S02]  /*1680*/  USEL UR5, UR16, UR6, !UP2 ;  /* 0x0000000610057287 */ /* 0x000fe4000d000000 */
[----:B------:R-:W-:-:S04]  /*1690*/  USEL UR4, UR20, UR4, !UP1 ;  /* 0x0000000414047287 */ /* 0x000fc8000c800000 */
[----:B------:R-:W-:Y:S02]  /*16a0*/  UIADD3 UR6, UPT, UPT, UR5, -UR4, URZ ;  /* 0x8000000405067290 */ /* 0x000fe4000fffe0ff */
[----:B------:R-:W-:Y:S02]  /*16b0*/  UIADD3 UR4, UPT, UPT, -UR5, UR4, URZ ;  /* 0x0000000405047290 */ /* 0x000fe4000fffe1ff */
[----:B------:R-:W-:Y:S02]  /*16c0*/  UIMAD UR20, UR6, UR10, UR20 ;  /* 0x0000000a061472a4 */ /* 0x000fe4000f8e0214 */
[----:B------:R-:W-:-:S12]  /*16d0*/  UIMAD UR16, UR4, UR12, UR16 ;  /* 0x0000000c041072a4 */ /* 0x000fd8000f8e0210 */
.L_x_20:
[----:B------:R-:W-:Y:S05]  /*16e0*/  BRA.U !UP5, `(.L_x_21) ;  /* 0x000000010d0c7547 */ /* 0x000fea000b800000 */
[----:B------:R-:W-:Y:S01]  /*16f0*/  UCGABAR_WAIT ;  /* 0x0000000000007dc7 */ /* 0x000fe20008000000 */
[----:B------:R-:W-:Y:S01]  /*1700*/  CCTL.IVALL ;  /* 0x00000000ff00798f */ /* 0x000fe20002000000 */
[----:B------:R-:W-:Y:S05]  /*1710*/  BRA `(.L_x_22) ;  /* 0x0000000000047947 */ /* 0x000fea0003800000 */
.L_x_21:
[----:B------:R-:W-:Y:S06]  /*1720*/  BAR.SYNC.DEFER_BLOCKING 0x0 ;  /* 0x0000000000007b1d */ /* 0x000fec0000010000 */
.L_x_22:
[----:B------:R-:W-:Y:S05]  /*1730*/  BRA.U UP0, `(.L_x_23) ;  /* 0x0000001500e07547 */ /* 0x000fea000b800000 */
[----:B------:R-:W1:Y:S01]  /*1740*/  LDCU UR6, c[0x0][0x38c] ;  /* 0x00007180ff0677ac */ /* 0x000e620008000800 */
[----:B------:R-:W-:Y:S01]  /*1750*/  PLOP3.LUT P1, PT, PT, PT, UP3, 0x80, 0x8 ;  /* 0x000000000008781c */ /* 0x000fe20003f2f038 */
[----:B------:R-:W-:Y:S01]  /*1760*/  IMAD.MOV.U32 R12, RZ, RZ, 0x1 ;  /* 0x00000001ff0c7424 */ /* 0x000fe200078e00ff */
[----:B------:R-:W-:Y:S01]  /*1770*/  ISETP.EQ.OR P2, PT, R0, RZ, P3 ;  /* 0x000000ff0000720c */ /* 0x000fe20001f42670 */
[----:B------:R-:W-:Y:S01]  /*1780*/  UISETP.NE.AND UP1, UPT, UR17, URZ, UPT ;  /* 0x000000ff1100728c */ /* 0x000fe2000bf25270 */
[----:B------:R-:W-:Y:S02]  /*1790*/  PLOP3.LUT P1, PT, P1, PT, PT, 0x8, 0x80 ;  /* 0x000000000080781c */ /* 0x000fe40000f2e170 */
[----:B------:R-:W-:Y:S01]  /*17a0*/  CS2R R10, SRZ ;  /* 0x00000000000a7805 */ /* 0x000fe2000001ff00 */
[----:B------:R-:W-:Y:S01]  /*17b0*/  IMAD.MOV.U32 R9, RZ, RZ, RZ ;  /* 0x000000ffff097224 */ /* 0x000fe200078e00ff */
[----:B------:R-:W2:Y:S01]  /*17c0*/  LDCU UR39, c[0x0][0x370] ;  /* 0x00006e00ff2777ac */ /* 0x000ea20008000800 */
[----:B------:R-:W-:Y:S01]  /*17d0*/  IMAD.MOV.U32 R8, RZ, RZ, 0x1 ;  /* 0x00000001ff087424 */ /* 0x000fe200078e00ff */
[----:B------:R-:W3:Y:S01]  /*17e0*/  LDCU.64 UR28, c[0x0][0x348] ;  /* 0x00006900ff1c77ac */ /* 0x000ee20008000a00 */
[----:B------:R-:W-:-:S02]  /*17f0*/  USHF.R.U32.HI UR44, URZ, 0x6, UR21 ;  /* 0x00000006ff2c7899 */ /* 0x000fc40008011615 */
[----:B-1----:R-:W-:Y:S02]  /*1800*/  UIADD3 UR5, UPT, UPT, UR6, 0x3f, URZ ;  /* 0x0000003f06057890 */ /* 0x002fe4000fffe0ff */
[----:B------:R-:W-:Y:S02]  /*1810*/  UIADD3 UR46, UPT, UPT, UR6, 0x7e, URZ ;  /* 0x0000007e062e7890 */ /* 0x000fe4000fffe0ff */
[----:B------:R-:W-:Y:S01]  /*1820*/  USHF.R.S32.HI UR4, URZ, 0x1f, UR5 ;  /* 0x0000001fff047899 */ /* 0x000fe20008011405 */
[----:B------:R-:W1:Y:S03]  /*1830*/  LDCU UR38, c[0x0][0x374] ;  /* 0x00006e80ff2677ac */ /* 0x000e660008000800 */
[----:B------:R-:W-:Y:S02]  /*1840*/  ULEA.HI UR4, UR4, UR5, URZ, 0x6 ;  /* 0x0000000504047291 */ /* 0x000fe4000f8f30ff */
[----:B------:R-:W-:-:S02]  /*1850*/  USEL UR25, UR37, 0x2, UP1 ;  /* 0x0000000225197887 */ /* 0x000fc40008800000 */
[----:B------:R-:W-:Y:S02]  /*1860*/  USHF.R.S32.HI UR41, URZ, 0x6, UR4 ;  /* 0x00000006ff297899 */ /* 0x000fe40008011404 */
[----:B------:R-:W-:Y:S02]  /*1870*/  UIADD3 UR4, UPT, UPT, UR6, -0x1, URZ ;  /* 0xffffffff06047890 */ /* 0x000fe4000fffe0ff */
[----:B------:R-:W-:Y:S02]  /*1880*/  UISETP.LT.U32.AND UP0, UPT, UR41, 0xc, UPT ;  /* 0x0000000c2900788c */ /* 0x000fe4000bf01070 */
[----:B------:R-:W-:Y:S02]  /*1890*/  UISETP.GE.U32.AND UP2, UPT, UR4, -0x7f, UPT ;  /* 0xffffff810400788c */ /* 0x000fe4000bf46070 */
[----:B------:R-:W-:Y:S01]  /*18a0*/  USEL UR40, UR41, 0xc, UP0 ;  /* 0x0000000c29287887 */ /* 0x000fe20008000000 */
[----:B------:R-:W-:-:S03]  /*18b0*/  UMOV UR5, URZ ;  /* 0x000000ff00057c82 */ /* 0x000fc60008000000 */
[----:B------:R-:W-:Y:S02]  /*18c0*/  UIADD3 UR24, UPT, UPT, UR40, -0x1, URZ ;  /* 0xffffffff28187890 */ /* 0x000fe4000fffe0ff */
[----:B------:R-:W-:-:S03]  /*18d0*/  UIADD3 UR43, UPT, UPT, UR41, -UR40, URZ ;  /* 0x80000028292b7290 */ /* 0x000fc6000fffe0ff */
[----:B------:R-:W-:-:S04]  /*18e0*/  @UP2 UIADD3 UR24, UPT, UPT, UR40, URZ, URZ ;  /* 0x000000ff28182290 */ /* 0x000fc8000fffe0ff */
[----:B-123--:R-:W-:-:S12]  /*18f0*/  UIADD3 UR24, UPT, UPT, UR24, 0x1, URZ ;  /* 0x0000000118187890 */ /* 0x00efd8000fffe0ff */
.L_x_43:
[----:B------:R-:W-:Y:S01]  /*1900*/  UISETP.NE.AND UP0, UPT, UR45, URZ, UPT ;  /* 0x000000ff2d00728c */ /* 0x000fe2000bf05270 */
[----:B-1----:R-:W1:Y:S08]  /*1910*/  S2UR UR45, SR_CgaCtaId ;  /* 0x00000000002d79c3 */ /* 0x002e700000008800 */
[----:B------:R-:W-:Y:S05]  /*1920*/  BRA.U UP0, `(.L_x_24) ;  /* 0x0000000100347547 */ /* 0x000fea000b800000 */
[----:B------:R-:W2:Y:S01]  /*1930*/  S2R R0, SR_CgaCtaId ;  /* 0x0000000000007919 */ /* 0x000ea20000008800 */
[----:B------:R-:W-:Y:S02]  /*1940*/  MOV R3, 0x400 ;  /* 0x0000040000037802 */ /* 0x000fe40000000f00 */
[----:B------:R-:W-:Y:S02]  /*1950*/  SHF.L.U32 R2, R8, 0x1f, RZ ;  /* 0x0000001f08027819 */ /* 0x000fe400000006ff */
[----:B--2---:R-:W-:-:S05]  /*1960*/  LEA R0, R0, R3, 0x18 ;  /* 0x0000000300007211 */ /* 0x004fca00078ec0ff */
[----:B------:R-:W-:-:S04]  /*1970*/  IMAD R3, R9, 0x8, R0 ;  /* 0x0000000809037824 */ /* 0x000fc800078e0200 */
[----:B------:R-:W2:Y:S02]  /*1980*/  SYNCS.PHASECHK.TRANS64.TRYWAIT P0, [R3+URZ+0x160], R2 ;  /* 0x00016002030075a7 */ /* 0x000ea400080011ff */
[----:B--2---:R-:W-:Y:S05]  /*1990*/  @!P0 BRA `(.L_x_25) ;  /* 0x0000007000f88947 */ /* 0x004fea0003800000 */
.L_x_122:
[----:B------:R-:W-:Y:S01]  /*19a0*/  VIADD R9, R9, 0x1 ;  /* 0x0000000109097836 */ /* 0x000fe20000000000 */
[----:B------:R2:W-:Y:S04]  /*19b0*/  SYNCS.ARRIVE.TRANS64.A1T0 RZ, [R3+URZ+0x150], RZ ;  /* 0x000150ff03ff79a7 */ /* 0x0005e800081000ff */
[----:B------:R-:W-:-:S04]  /*19c0*/  ISETP.NE.AND P0, PT, R9, 0x2, PT ;  /* 0x000000020900780c */ /* 0x000fc80003f05270 */
[----:B------:R-:W-:Y:S02]  /*19d0*/  SEL R9, R9, RZ, P0 ;  /* 0x000000ff09097207 */ /* 0x000fe40000000000 */
[----:B--2---:R-:W-:-:S04]  /*19e0*/  SEL R3, RZ, 0x1, P0 ;  /* 0x00000001ff037807 */ /* 0x004fc80000000000 */
[----:B------:R-:W-:-:S07]  /*19f0*/  LOP3.LUT R8, R8, R3, RZ, 0x3c, !PT ;  /* 0x0000000308087212 */ /* 0x000fce00078e3cff */
.L_x_24:
[----:B------:R-:W-:Y:S01]  /*1a00*/  UMOV UR6, 0x400 ;  /* 0x0000040000067882 */ /* 0x000fe20000000000 */
[----:B------:R-:W-:Y:S01]  /*1a10*/  SHF.L.U32 R0, R12, 0x1f, RZ ;  /* 0x0000001f0c007819 */ /* 0x000fe200000006ff */
[----:B-1----:R-:W-:Y:S02]  /*1a20*/  ULEA UR6, UR45, UR6, 0x18 ;  /* 0x000000062d067291 */ /* 0x002fe4000f8ec0ff */
[----:B------:R-:W-:Y:S02]  /*1a30*/  UISETP.GE.U32.AND UP0, UPT, UR46, 0x7f, UPT ;  /* 0x0000007f2e00788c */ /* 0x000fe4000bf06070 */
[----:B------:R-:W-:Y:S02]  /*1a40*/  ULEA UR4, UR5, UR6, 0x3 ;  /* 0x0000000605047291 */ /* 0x000fe4000f8e18ff */
[----:B------:R-:W-:Y:S02]  /*1a50*/  USHF.L.U32 UR11, UR20, 0x7, URZ ;  /* 0x00000007140b7899 */ /* 0x000fe400080006ff */
[----:B------:R-:W-:Y:S01]  /*1a60*/  ULEA UR35, UR16, UR44, 0x7 ;  /* 0x0000002c10237291 */ /* 0x000fe2000f8e38ff */
[----:B------:R-:W-:-:S04]  /*1a70*/  UMOV UR13, URZ ;  /* 0x000000ff000d7c82 */ /* 0x000fc80008000000 */
[----:B------:R1:W2:Y:S01]  /*1a80*/  SYNCS.PHASECHK.TRANS64.TRYWAIT P0, [UR4+0x60], R0 ;  /* 0x00006000ff0075a7 */ /* 0x0002a20008001104 */
[----:B------:R-:W-:Y:S06]  /*1a90*/  BRA.U !UP0, `(.L_x_26) ;  /* 0x0000000108bc7547 */ /* 0x000fec000b800000 */
[----:B------:R-:W-:Y:S01]  /*1aa0*/  UMOV UR7, URZ ;  /* 0x000000ff00077c82 */ /* 0x000fe20008000000 */
[----:B------:R-:W-:-:S05]  /*1ab0*/  UMOV UR4, UR5 ;  /* 0x0000000500047c82 */ /* 0x000fca0008000000 */
.L_x_32:
[----:B------:R-:W-:Y:S01]  /*1ac0*/  ULEA UR33, UR4, UR6, 0x3 ;  /* 0x0000000604217291 */ /* 0x000fe2000f8e18ff */
[----:B--2---:R-:W-:Y:S01]  /*1ad0*/  @!P3 MOV R2, 0x4000 ;  /* 0x000040000002b802 */ /* 0x004fe20000000f00 */
[----:B--2-4-:R-:W-:Y:S10]  /*1ae0*/  @P0 BRA `(.L_x_27) ;  /* 0x00000000000c0947 */ /* 0x014ff40003800000 */
[----:B------:R-:W-:-:S04]  /*1af0*/  SHF.L.U32 R3, R12, 0x1f, RZ ;  /* 0x0000001f0c037819 */ /* 0x000fc800000006ff */
[----:B------:R-:W2:Y:S02]  /*1b00*/  SYNCS.PHASECHK.TRANS64.TRYWAIT P0, [UR33+0x60], R3 ;  /* 0x00006003ff0075a7 */ /* 0x000ea40008001121 */
[----:B--2---:R-:W-:Y:S05]  /*1b10*/  @!P0 BRA `(.L_x_28) ;  /* 0x0000007000ac8947 */ /* 0x004fea0003800000 */
.L_x_27:
[----:B------:R2:W-:Y:S01]  /*1b20*/  @!P3 SYNCS.ARRIVE.TRANS64 RZ, [UR33], R2 ;  /* 0x00000002ffffb9a7 */ /* 0x0005e20008000021 */
[----:B------:R-:W-:-:S04]  /*1b30*/  ULOP3.LUT UR5, UR25, 0x2, URZ, 0xfc, !UPT ;  /* 0x0000000219057892 */ /* 0x000fc8000f8efcff */
[----:B------:R-:W-:-:S09]  /*1b40*/  UISETP.NE.AND UP0, UPT, UR5, 0x2, UPT ;  /* 0x000000020500788c */ /* 0x000fd2000bf05270 */
[----:B------:R-:W-:Y:S05]  /*1b50*/  BRA.U UP0, `(.L_x_29) ;  /* 0x0000000100047547 */ /* 0x000fea000b800000 */
[----:B------:R-:W-:Y:S05]  /*1b60*/  BPT.TRAP 0x1 ;  /* 0x000000040000795c */ /* 0x000fea0000300000 */
.L_x_29:
[----:B------:R-:W-:Y:S04]  /*1b70*/  BSSY.RECONVERGENT B0, `(.L_x_30) ;  /* 0x0000003000007945 */ /* 0x000fe80003800200 */
[----:B------:R-:W-:Y:S05]  /*1b80*/  @P2 BRA `(.L_x_31) ;  /* 0x0000000000042947 */ /* 0x000fea0003800000 */
[----:B------:R-:W-:Y:S05]  /*1b90*/  BPT.TRAP 0x1 ;  /* 0x000000040000795c */ /* 0x000fea0000300000 */
.L_x_31:
[----:B------:R-:W-:Y:S05]  /*1ba0*/  BSYNC.RECONVERGENT B0 ;  /* 0x0000000000007941 */ /* 0x000fea0003800200 */
.L_x_30:
[----:B------:R-:W-:Y:S02]  /*1bb0*/  UIADD3 UR5, UPT, UPT, UR4, 0x1, URZ ;  /* 0x0000000104057890 */ /* 0x000fe4000fffe0ff */
[----:B------:R-:W-:Y:S02]  /*1bc0*/  UIADD3 UR16, UP1, UPT, UR28, 0x80, URZ ;  /* 0x000000801c107890 */ /* 0x000fe4000ff3e0ff */
[----:B------:R-:W-:Y:S02]  /*1bd0*/  UISETP.NE.AND UP0, UPT, UR5, 0xc, UPT ;  /* 0x0000000c0500788c */ /* 0x000fe4000bf05270 */
[----:B------:R-:W-:Y:S02]  /*1be0*/  USHF.L.U32 UR34, UR7, 0x6, URZ ;  /* 0x0000000607227899 */ /* 0x000fe400080006ff */
[----:B------:R-:W-:Y:S02]  /*1bf0*/  USEL UR9, URZ, 0x1, UP0 ;  /* 0x00000001ff097887 */ /* 0x000fe40008000000 */
[----:B------:R-:W-:-:S02]  /*1c00*/  USEL UR5, UR5, URZ, UP0 ;  /* 0x000000ff05057287 */ /* 0x000fc40008000000 */
[----:B------:R-:W-:Y:S02]  /*1c10*/  UIADD3 UR14, UP0, UPT, UR28, 0x180, URZ ;  /* 0x000001801c0e7890 */ /* 0x000fe4000ff1e0ff */
[----:B------:R-:W-:Y:S01]  /*1c20*/  ULEA UR8, UR5, UR6, 0x3 ;  /* 0x0000000605087291 */ /* 0x000fe2000f8e18ff */
[----:B------:R-:W-:Y:S01]  /*1c30*/  LOP3.LUT R12, R12, UR9, RZ, 0x3c, !PT ;  /* 0x000000090c0c7c12 */ /* 0x000fe2000f8e3cff */
[----:B------:R-:W-:Y:S02]  /*1c40*/  UIADD3.X UR17, UPT, UPT, URZ, UR29, URZ, UP1, !UPT ;  /* 0x0000001dff117290 */ /* 0x000fe40008ffe4ff */
[----:B------:R-:W-:Y:S01]  /*1c50*/  UIADD3.X UR15, UPT, UPT, URZ, UR29, URZ, UP0, !UPT ;  /* 0x0000001dff0f7290 */ /* 0x000fe200087fe4ff */
[----:B-1----:R-:W-:Y:S01]  /*1c60*/  SHF.L.U32 R0, R12, 0x1f, RZ ;  /* 0x0000001f0c007819 */ /* 0x002fe200000006ff */
[----:B------:R-:W-:Y:S01]  /*1c70*/  UMOV UR18, 0x0 ;  /* 0x0000000000127882 */ /* 0x000fe20000000000 */
[----:B------:R-:W-:Y:S01]  /*1c80*/  UMOV UR19, 0x10000000 ;  /* 0x1000000000137882 */ /* 0x000fe20000000000 */
[----:B------:R-:W-:Y:S01]  /*1c90*/  UMOV UR12, UR36 ;  /* 0x00000024000c7c82 */ /* 0x000fe20008000000 */
[----:B------:R3:W4:Y:S01]  /*1ca0*/  SYNCS.PHASECHK.TRANS64.TRYWAIT P0, [UR8+0x60], R0 ;  /* 0x00006000ff0075a7 */ /* 0x0007220008001108 */
[----:B------:R-:W-:Y:S01]  /*1cb0*/  USHF.L.U32 UR8, UR4, 0xd, URZ ;  /* 0x0000000d04087899 */ /* 0x000fe200080006ff */
[----:B------:R-:W-:-:S02]  /*1cc0*/  UMOV UR9, UR33 ;  /* 0x0000002100097c82 */ /* 0x000fc40008000000 */
[----:B------:R-:W-:Y:S01]  /*1cd0*/  UMOV UR4, 0x30000 ;  /* 0x0003000000047882 */ /* 0x000fe20000000000 */
[----:B------:R-:W-:Y:S02]  /*1ce0*/  ULOP3.LUT UR32, UR8, UR21, URZ, 0xfc, !UPT ;  /* 0x0000001508207292 */ /* 0x000fe4000f8efcff */
[----:B------:R-:W-:Y:S02]  /*1cf0*/  UIADD3 UR8, UPT, UPT, UR6, 0x20400, UR8 ;  /* 0x0002040006087890 */ /* 0x000fe4000fffe008 */
[----:B------:R-:W-:Y:S01]  /*1d00*/  UIADD3 UR32, UPT, UPT, UR6, 0x8400, UR32 ;  /* 0x0000840006207890 */ /* 0x000fe2000fffe020 */
[----:B------:R-:W-:Y:S01]  /*1d10*/  UMOV UR10, UR34 ;  /* 0x00000022000a7c82 */ /* 0x000fe20008000000 */
[----:B------:R-:W-:Y:S01]  /*1d20*/  UIADD3 UR7, UPT, UPT, UR7, 0x1, URZ ;  /* 0x0000000107077890 */ /* 0x000fe2000fffe0ff */
[----:B------:R-:W-:-:S03]  /*1d30*/  UMOV UR13, UR24 ;  /* 0x00000018000d7c82 */ /* 0x000fc60008000000 */
[----:B------:R-:W-:-:S03]  /*1d40*/  UISETP.NE.AND UP0, UPT, UR7, UR24, UPT ;  /* 0x000000180700728c */ /* 0x000fc6000bf05270 */
[----:B------:R1:W-:Y:S01]  /*1d50*/  UTMALDG.3D.MULTICAST [UR32], [UR16], UR4, desc[UR18] ;  /* 0x00001220100073b4 */ /* 0x0003e20008011804 */
[----:B------:R3:W-:Y:S01]  /*1d60*/  UTMALDG.3D [UR8], [UR14], desc[UR18] ;  /* 0x000012080e0075b4 */ /* 0x0007e20008011000 */
[----:B-1----:R-:W-:-:S04]  /*1d70*/  UMOV UR4, UR5 ;  /* 0x0000000500047c82 */ /* 0x002fc80008000000 */
[----:B---3--:R-:W-:Y:S05]  /*1d80*/  BRA.U UP0, `(.L_x_32) ;  /* 0xfffffffd004c7547 */ /* 0x008fea000b83ffff */
.L_x_26:
[----:B------:R-:W-:Y:S01]  /*1d90*/  ULEA UR4, UR5, UR6, 0x3 ;  /* 0x0000000605047291 */ /* 0x000fe2000f8e18ff */
[----:B-1----:R-:W-:Y:S01]  /*1da0*/  SHF.L.U32 R0, R12, 0x1f, RZ ;  /* 0x0000001f0c007819 */ /* 0x002fe200000006ff */
[----:B------:R-:W-:Y:S01]  /*1db0*/  @!P1 SYNCS.ARRIVE.TRANS64.A1T0 RZ, [UR6+0xe8], RZ ;  /* 0x0000e8ffffff99a7 */ /* 0x000fe20008100006 */
[----:B------:R-:W-:-:S06]  /*1dc0*/  UISETP.GT.AND UP0, UPT, UR41, UR40, UPT ;  /* 0x000000282900728c */ /* 0x000fcc000bf04270 */
[----:B--2-4-:R1:W2:Y:S03]  /*1dd0*/  SYNCS.PHASECHK.TRANS64.TRYWAIT P0, [UR4+0x60], R0 ;  /* 0x00006000ff0075a7 */ /* 0x0142a60008001104 */
[----:B------:R-:W-:Y:S05]  /*1de0*/  BRA.U !UP0, `(.L_x_33) ;  /* 0x0000000108c07547 */ /* 0x000fea000b800000 */
[----:B------:R-:W-:Y:S01]  /*1df0*/  UIADD3 UR26, UPT, UPT, UR43, UR13, URZ ;  /* 0x0000000d2b1a7290 */ /* 0x000fe2000fffe0ff */
[----:B------:R-:W-:-:S11]  /*1e00*/  UMOV UR4, UR5 ;  /* 0x0000000500047c82 */ /* 0x000fd60008000000 */
.L_x_39:
[----:B------:R-:W-:Y:S01]  /*1e10*/  ULEA UR17, UR4, UR6, 0x3 ;  /* 0x0000000604117291 */ /* 0x000fe2000f8e18ff */
[----:B--2---:R-:W-:Y:S01]  /*1e20*/  @!P3 MOV R2, 0x4000 ;  /* 0x000040000002b802 */ /* 0x004fe20000000f00 */
[----:B--2-4-:R-:W-:Y:S10]  /*1e30*/  @P0 BRA `(.L_x_34) ;  /* 0x00000000000c0947 */ /* 0x014ff40003800000 */
[----:B------:R-:W-:-:S04]  /*1e40*/  SHF.L.U32 R3, R12, 0x1f, RZ ;  /* 0x0000001f0c037819 */ /* 0x000fc800000006ff */
[----:B------:R-:W2:Y:S02]  /*1e50*/  SYNCS.PHASECHK.TRANS64.TRYWAIT P0, [UR17+0x60], R3 ;  /* 0x00006003ff0075a7 */ /* 0x000ea40008001111 */
[----:B--2---:R-:W-:Y:S05]  /*1e60*/  @!P0 BRA `(.L_x_35) ;  /* 0x0000006c00f08947 */ /* 0x004fea0003800000 */
.L_x_34:
[----:B------:R2:W-:Y:S01]  /*1e70*/  @!P3 SYNCS.ARRIVE.TRANS64 RZ, [UR17], R2 ;  /* 0x00000002ffffb9a7 */ /* 0x0005e20008000011 */
[----:B------:R-:W-:-:S04]  /*1e80*/  ULOP3.LUT UR5, UR25, 0x2, URZ, 0xfc, !UPT ;  /* 0x0000000219057892 */ /* 0x000fc8000f8efcff */
[----:B------:R-:W-:-:S09]  /*1e90*/  UISETP.NE.AND UP0, UPT, UR5, 0x2, UPT ;  /* 0x000000020500788c */ /* 0x000fd2000bf05270 */
[----:B------:R-:W-:Y:S05]  /*1ea0*/  BRA.U UP0, `(.L_x_36) ;  /* 0x0000000100047547 */ /* 0x000fea000b800000 */
[----:B------:R-:W-:Y:S05]  /*1eb0*/  BPT.TRAP 0x1 ;  /* 0x000000040000795c */ /* 0x000fea0000300000 */
.L_x_36:
[----:B------:R-:W-:Y:S04]  /*1ec0*/  BSSY.RECONVERGENT B0, `(.L_x_37) ;  /* 0x0000003000007945 */ /* 0x000fe80003800200 */
[----:B------:R-:W-:Y:S05]  /*1ed0*/  @P2 BRA `(.L_x_38) ;  /* 0x0000000000042947 */ /* 0x000fea0003800000 */
[----:B------:R-:W-:Y:S05]  /*1ee0*/  BPT.TRAP 0x1 ;  /* 0x000000040000795c */ /* 0x000fea0000300000 */
.L_x_38:
[----:B------:R-:W-:Y:S05]  /*1ef0*/  BSYNC.RECONVERGENT B0 ;  /* 0x0000000000007941 */ /* 0x000fea0003800200 */
.L_x_37:
[----:B------:R-:W-:Y:S02]  /*1f00*/  UIADD3 UR5, UPT, UPT, UR4, 0x1, URZ ;  /* 0x0000000104057890 */ /* 0x000fe4000fffe0ff */
[----:B------:R-:W-:Y:S02]  /*1f10*/  UIADD3 UR14, UP1, UPT, UR28, 0x80, URZ ;  /* 0x000000801c0e7890 */ /* 0x000fe4000ff3e0ff */
[----:B------:R-:W-:Y:S02]  /*1f20*/  UISETP.NE.AND UP0, UPT, UR5, 0xc, UPT ;  /* 0x0000000c0500788c */ /* 0x000fe4000bf05270 */
[----:B------:R-:W-:Y:S02]  /*1f30*/  USHF.L.U32 UR18, UR13, 0x6, URZ ;  /* 0x000000060d127899 */ /* 0x000fe400080006ff */
[----:B------:R-:W-:Y:S02]  /*1f40*/  USEL UR8, URZ, 0x1, UP0 ;  /* 0x00000001ff087887 */ /* 0x000fe40008000000 */
[----:B------:R-:W-:-:S02]  /*1f50*/  USEL UR5, UR5, URZ, UP0 ;  /* 0x000000ff05057287 */ /* 0x000fc40008000000 */
[----:B------:R-:W-:Y:S02]  /*1f60*/  UIADD3 UR22, UP0, UPT, UR28, 0x180, URZ ;  /* 0x000001801c167890 */ /* 0x000fe4000ff1e0ff */
[----:B------:R-:W-:Y:S01]  /*1f70*/  LOP3.LUT R12, R12, UR8, RZ, 0x3c, !PT ;  /* 0x000000080c0c7c12 */ /* 0x000fe2000f8e3cff */
[----:B------:R-:W-:Y:S02]  /*1f80*/  USHF.L.U32 UR8, UR4, 0xd, URZ ;  /* 0x0000000d04087899 */ /* 0x000fe400080006ff */
[----:B------:R-:W-:Y:S01]  /*1f90*/  ULEA UR7, UR5, UR6, 0x3 ;  /* 0x0000000605077291 */ /* 0x000fe2000f8e18ff */
[----:B-1----:R-:W-:Y:S01]  /*1fa0*/  SHF.L.U32 R0, R12, 0x1f, RZ ;  /* 0x0000001f0c007819 */ /* 0x002fe200000006ff */
[----:B------:R-:W-:Y:S02]  /*1fb0*/  ULOP3.LUT UR16, UR8, UR21, URZ, 0xfc, !UPT ;  /* 0x0000001508107292 */ /* 0x000fe4000f8efcff */
[----:B------:R-:W-:Y:S02]  /*1fc0*/  UIADD3.X UR15, UPT, UPT, URZ, UR29, URZ, UP1, !UPT ;  /* 0x0000001dff0f7290 */ /* 0x000fe40008ffe4ff */
[----:B------:R-:W-:-:S02]  /*1fd0*/  UIADD3 UR16, UPT, UPT, UR6, 0x8400, UR16 ;  /* 0x0000840006107890 */ /* 0x000fc4000fffe010 */
[----:B------:R-:W-:Y:S01]  /*1fe0*/  UIADD3 UR8, UPT, UPT, UR6, 0x20400, UR8 ;  /* 0x0002040006087890 */ /* 0x000fe2000fffe008 */
[----:B------:R3:W4:Y:S01]  /*1ff0*/  SYNCS.PHASECHK.TRANS64.TRYWAIT P0, [UR7+0x60], R0 ;  /* 0x00006000ff0075a7 */ /* 0x0007220008001107 */
[----:B------:R-:W-:Y:S01]  /*2000*/  UIADD3.X UR23, UPT, UPT, URZ, UR29, URZ, UP0, !UPT ;  /* 0x0000001dff177290 */ /* 0x000fe200087fe4ff */
[----:B------:R-:W-:Y:S01]  /*2010*/  UMOV UR4, 0x30000 ;  /* 0x0003000000047882 */ /* 0x000fe20000000000 */
[----:B------:R-:W-:Y:S01]  /*2020*/  UMOV UR30, 0x0 ;  /* 0x00000000001e7882 */ /* 0x000fe20000000000 */
[----:B------:R-:W-:Y:S01]  /*2030*/  UMOV UR31, 0x10000000 ;  /* 0x10000000001f7882 */ /* 0x000fe20000000000 */
[----:B------:R-:W-:Y:S01]  /*2040*/  UMOV UR19, UR35 ;  /* 0x0000002300137c82 */ /* 0x000fe20008000000 */
[----:B------:R-:W-:Y:S01]  /*2050*/  UMOV UR20, UR36 ;  /* 0x0000002400147c82 */ /* 0x000fe20008000000 */
[----:B------:R-:W-:Y:S01]  /*2060*/  UMOV UR12, UR36 ;  /* 0x00000024000c7c82 */ /* 0x000fe20008000000 */
[----:B------:R-:W-:Y:S01]  /*2070*/  UMOV UR9, UR17 ;  /* 0x0000001100097c82 */ /* 0x000fe20008000000 */
[----:B------:R-:W-:Y:S01]  /*2080*/  UMOV UR10, UR18 ;  /* 0x00000012000a7c82 */ /* 0x000fe20008000000 */
[----:B------:R1:W-:Y:S01]  /*2090*/  UTMALDG.3D.MULTICAST [UR16], [UR14], UR4, desc[UR30] ;  /* 0x00001e100e0073b4 */ /* 0x0003e20008011804 */
[----:B------:R-:W-:-:S04]  /*20a0*/  UIADD3 UR13, UPT, UPT, UR13, 0x1, URZ ;  /* 0x000000010d0d7890 */ /* 0x000fc8000fffe0ff */
[----:B------:R-:W-:Y:S01]  /*20b0*/  UISETP.NE.AND UP0, UPT, UR13, UR26, UPT ;  /* 0x0000001a0d00728c */ /* 0x000fe2000bf05270 */
[----:B------:R3:W-:Y:S01]  /*20c0*/  UTMALDG.3D [UR8], [UR22], desc[UR30] ;  /* 0x00001e08160075b4 */ /* 0x0007e20008011000 */
[----:B-1----:R-:W-:-:S07]  /*20d0*/  UMOV UR4, UR5 ;  /* 0x0000000500047c82 */ /* 0x002fce0008000000 */
[----:B---3--:R-:W-:Y:S05]  /*20e0*/  BRA.U UP0, `(.L_x_39) ;  /* 0xfffffffd00487547 */ /* 0x008fea000b83ffff */
.L_x_33:
[C---:B------:R-:W-:Y:S01]  /*20f0*/  LEA R3, R11.reuse, UR6, 0x3 ;  /* 0x000000060b037c11 */ /* 0x040fe2000f8e18ff */
[----:B------:R-:W-:Y:S01]  /*2100*/  NOP ;  /* 0x0000000000007918 */ /* 0x000fe20000000000 */
[----:B-1----:R-:W-:Y:S02]  /*2110*/  SHF.L.U32 R0, R10, 0x1f, RZ ;  /* 0x0000001f0a007819 */ /* 0x002fe400000006ff */
[----:B------:R-:W-:Y:S02]  /*2120*/  LEA R5, R11, UR6, 0x4 ;  /* 0x000000060b057c11 */ /* 0x000fe4000f8e20ff */
[----:B--2-4-:R-:W1:Y:S02]  /*2130*/  SYNCS.PHASECHK.TRANS64.TRYWAIT P0, [R3+URZ+0xf0], R0 ;  /* 0x0000f000030075a7 */ /* 0x014e6400080011ff */
[----:B-1----:R-:W-:Y:S05]  /*2140*/  @!P0 BRA `(.L_x_40) ;  /* 0x0000006c00508947 */ /* 0x002fea0003800000 */
.L_x_125:
[----:B------:R-:W2:Y:S01]  /*2150*/  LDS.128 R4, [R5+0x180] ;  /* 0x0001800005047984 */ /* 0x000ea20000000c00 */
[----:B------:R-:W-:Y:S01]  /*2160*/  UISETP.GE.AND UP0, UPT, UR42, 0x1, UPT ;  /* 0x000000012a00788c */ /* 0x000fe2000bf06270 */
[----:B------:R-:W-:Y:S01]  /*2170*/  @!PT LDS RZ, [RZ] ;  /* 0x00000000fffff984 */ /* 0x000fe20000000800 */
[----:B------:R-:W-:Y:S01]  /*2180*/  @!PT LDS RZ, [RZ] ;  /* 0x00000000fffff984 */ /* 0x000fe20000000800 */
[----:B------:R-:W-:Y:S01]  /*2190*/  @!PT LDS RZ, [RZ] ;  /* 0x00000000fffff984 */ /* 0x000fe20000000800 */
[----:B------:R-:W-:Y:S01]  /*21a0*/  @!PT LDS RZ, [RZ] ;  /* 0x00000000fffff984 */ /* 0x000fe20000000800 */
[----:B------:R3:W-:Y:S06]  /*21b0*/  MEMBAR.ALL.CTA ;  /* 0x0000000000007992 */ /* 0x0007ec0000008000 */
[----:B---3--:R-:W3:Y:S01]  /*21c0*/  FENCE.VIEW.ASYNC.S ;  /* 0x00000000000073c6 */ /* 0x008ee20000000000 */
[----:B--2---:R-:W-:-:S13]  /*21d0*/  LOP3.LUT P0, RZ, R6, 0x1, RZ, 0xc0, !PT ;  /* 0x0000000106ff7812 */ /* 0x004fda000780c0ff */
[----:B---3--:R-:W-:Y:S01]  /*21e0*/  VOTEU.ANY UP1, P0 ;  /* 0x0000000000ff7886 */ /* 0x008fe20000020100 */
[----:B------:R-:W-:-:S13]  /*21f0*/  PLOP3.LUT P0, PT, PT, PT, UP1, 0x80, 0x8 ;  /* 0x000000000008781c */ /* 0x000fda0003f0f018 */
[----:B-1----:R-:W-:Y:S02]  /*2200*/  @P0 LOP3.LUT R0, R5, 0xffff, RZ, 0xc0, !PT ;  /* 0x0000ffff05000812 */ /* 0x002fe400078ec0ff */
[----:B------:R-:W-:Y:S02]  /*2210*/  @P0 MOV R2, R4 ;  /* 0x0000000400020202 */ /* 0x000fe40000000f00 */
[----:B------:R-:W-:Y:S01]  /*2220*/  @P0 R2UR UR7, R0 ;  /* 0x00000000000702ca */ /* 0x000fe200000e0000 */
[----:B------:R-:W-:Y:S01]  /*2230*/  VIADD R0, R3, 0x100 ;  /* 0x0000010003007836 */ /* 0x000fe20000000000 */
[----:B------:R-:W-:Y:S02]  /*2240*/  @P0 SHF.R.U32.HI R4, RZ, 0x10, R5 ;  /* 0x00000010ff040819 */ /* 0x000fe40000011605 */
[----:B------:R-:W-:Y:S02]  /*2250*/  @P0 R2UR UR8, R2 ;  /* 0x00000000020802ca */ /* 0x000fe400000e0000 */
[----:B------:R-:W-:-:S02]  /*2260*/  PRMT R0, RZ, 0x654, R0 ;  /* 0x00000654ff007816 */ /* 0x000fc40000000000 */
[----:B------:R-:W-:Y:S02]  /*2270*/  @P0 R2UR UR4, R4 ;  /* 0x00000000040402ca */ /* 0x000fe400000e0000 */
[----:B------:R1:W-:Y:S03]  /*2280*/  SYNCS.ARRIVE.TRANS64.RED.A1T0 RZ, [R0+URZ], RZ ;  /* 0x000000ff00ff79a7 */ /* 0x0003e600081004ff */
[----:B------:R-:W-:-:S04]  /*2290*/  @UP1 UMOV UR27, UR7 ;  /* 0x00000007001b1c82 */ /* 0x000fc80008000000 */
[----:B------:R-:W-:-:S04]  /*22a0*/  @UP1 UMOV UR37, UR8 ;  /* 0x0000000800251c82 */ /* 0x000fc80008000000 */
[----:B------:R-:W-:Y:S01]  /*22b0*/  @UP1 UMOV UR36, UR4 ;  /* 0x0000000400241c82 */ /* 0x000fe20008000000 */
[----:B------:R-:W-:Y:S05]  /*22c0*/  BRA.U !UP0, `(.L_x_41) ;  /* 0x0000000108d47547 */ /* 0x000fea000b800000 */
[----:B------:R-:W2:Y:S01]  /*22d0*/  LDCU.128 UR12, c[0x0][0xb10] ;  /* 0x00016200ff0c77ac */ /* 0x000ea20008000c00 */
[----:B------:R-:W3:Y:S01]  /*22e0*/  LDCU UR26, c[0x0][0xb20] ;  /* 0x00016400ff1a77ac */ /* 0x000ee20008000800 */
[----:B------:R-:W4:Y:S01]  /*22f0*/  LDCU UR20, c[0x0][0xb0c] ;  /* 0x00016180ff1477ac */ /* 0x000f220008000800 */
[----:B------:R-:W1:Y:S01]  /*2300*/  LDCU.64 UR10, c[0x0][0xb28] ;  /* 0x00016500ff0a77ac */ /* 0x000e620008000a00 */
[----:B------:R-:W-:Y:S02]  /*2310*/  UISETP.NE.AND UP3, UPT, UR42, 0x1, UPT ;  /* 0x000000012a00788c */ /* 0x000fe4000bf65270 */
[----:B--2---:R-:W-:Y:S02]  /*2320*/  UIMAD.WIDE.U32 UR16, UR38, UR15, URZ ;  /* 0x0000000f261072a5 */ /* 0x004fe4000f8e00ff */
[----:B------:R-:W-:Y:S02]  /*2330*/  UIMAD.WIDE.U32 UR8, UR39, UR12, URZ ;  /* 0x0000000c270872a5 */ /* 0x000fe4000f8e00ff */
[----:B------:R-:W-:-:S02]  /*2340*/  UISETP.NE.AND UP0, UPT, UR14, 0x1, UPT ;  /* 0x000000010e00788c */ /* 0x000fc4000bf05270 */
[----:B------:R-:W-:Y:S01]  /*2350*/  UIMAD.WIDE.U32 UR22, UR27, UR15, URZ ;  /* 0x0000000f1b1672a5 */ /* 0x000fe2000f8e00ff */
[----:B------:R-:W-:Y:S02]  /*2360*/  UMOV UR16, UR17 ;  /* 0x0000001100107c82 */ /* 0x000fe40008000000 */
[----:B------:R-:W-:Y:S01]  /*2370*/  UMOV UR8, UR9 ;  /* 0x0000000900087c82 */ /* 0x000fe20008000000 */
[----:B---3--:R-:W-:Y:S02]  /*2380*/  USHF.R.U32.HI UR16, URZ, UR26, UR16 ;  /* 0x0000001aff107299 */ /* 0x008fe40008011610 */
[----:B----4-:R-:W-:Y:S02]  /*2390*/  UISETP.NE.AND UP2, UPT, UR20, 0x1, UPT ;  /* 0x000000011400788c */ /* 0x010fe4000bf45270 */
[----:B------:R-:W-:Y:S02]  /*23a0*/  USHF.R.U32.HI UR8, URZ, UR13, UR8 ;  /* 0x0000000dff087299 */ /* 0x000fe40008011608 */
[----:B------:R-:W-:-:S02]  /*23b0*/  USEL UR7, UR38, UR16, !UP0 ;  /* 0x0000001026077287 */ /* 0x000fc4000c000000 */
[----:B------:R-:W-:Y:S02]  /*23c0*/  USEL UR8, UR39, UR8, !UP2 ;  /* 0x0000000827087287 */ /* 0x000fe4000d000000 */
[----:B-1----:R-:W-:Y:S01]  /*23d0*/  UIMAD.WIDE.U32 UR16, UR7, UR10, URZ ;  /* 0x0000000a071072a5 */ /* 0x002fe2000f8e00ff */
[----:B------:R-:W-:Y:S01]  /*23e0*/  UMOV UR4, UR23 ;  /* 0x0000001700047c82 */ /* 0x000fe20008000000 */
[----:B------:R-:W-:Y:S02]  /*23f0*/  UIMAD.WIDE.U32 UR18, UR37, UR12, URZ ;  /* 0x0000000c251272a5 */ /* 0x000fe4000f8e00ff */
[----:B------:R-:W-:-:S03]  /*2400*/  UIMAD.WIDE.U32 UR22, UR8, UR10, URZ ;  /* 0x0000000a081672a5 */ /* 0x000fc6000f8e00ff */
[----:B------:R-:W-:Y:S01]  /*2410*/  UMOV UR16, UR17 ;  /* 0x0000001100107c82 */ /* 0x000fe20008000000 */
[----:B------:R-:W-:Y:S02]  /*2420*/  USHF.R.U32.HI UR4, URZ, UR26, UR4 ;  /* 0x0000001aff047299 */ /* 0x000fe40008011604 */
[----:B------:R-:W-:Y:S01]  /*2430*/  @UP3 USHF.R.U32.HI UR7, URZ, UR11, UR16 ;  /* 0x0000000bff073299 */ /* 0x000fe20008011610 */
[----:B------:R-:W-:Y:S01]  /*2440*/  UMOV UR18, UR19 ;  /* 0x0000001300127c82 */ /* 0x000fe20008000000 */
[----:B------:R-:W-:Y:S01]  /*2450*/  UMOV UR22, UR23 ;  /* 0x0000001700167c82 */ /* 0x000fe20008000000 */
[----:B------:R-:W-:Y:S02]  /*2460*/  USHF.R.U32.HI UR13, URZ, UR13, UR18 ;  /* 0x0000000dff0d7299 */ /* 0x000fe40008011612 */
[----:B------:R-:W-:Y:S02]  /*2470*/  USEL UR4, UR27, UR4, !UP0 ;  /* 0x000000041b047287 */ /* 0x000fe4000c000000 */
[----:B------:R-:W-:-:S02]  /*2480*/  @UP3 USHF.R.U32.HI UR8, URZ, UR11, UR22 ;  /* 0x0000000bff083299 */ /* 0x000fc40008011616 */
[----:B------:R-:W-:Y:S02]  /*2490*/  UIMAD UR9, UR42, UR7, URZ ;  /* 0x000000072a0972a4 */ /* 0x000fe4000f8e02ff */
[----:B------:R-:W-:Y:S02]  /*24a0*/  USEL UR7, UR37, UR13, !UP2 ;  /* 0x0000000d25077287 */ /* 0x000fe4000d000000 */
[----:B------:R-:W-:Y:S02]  /*24b0*/  UIMAD UR12, UR42, UR8, URZ ;  /* 0x000000082a0c72a4 */ /* 0x000fe4000f8e02ff */
[----:B------:R-:W-:Y:S02]  /*24c0*/  UISETP.GE.AND UP0, UPT, UR4, UR9, UPT ;  /* 0x000000090400728c */ /* 0x000fe4000bf06270 */
[----:B------:R-:W-:Y:S02]  /*24d0*/  UIMAD.WIDE.U32 UR16, UR4, UR10, URZ ;  /* 0x0000000a041072a5 */ /* 0x000fe4000f8e00ff */
[----:B------:R-:W-:-:S02]  /*24e0*/  UISETP.GE.OR UP0, UPT, UR7, UR12, UP0 ;  /* 0x0000000c0700728c */ /* 0x000fc40008706670 */
        /* <DEDUP_REMOVED lines=19> */
.L_x_41:
[----:B------:R-:W2:Y:S02]  /*2620*/  LDCU UR4, c[0x0][0xb30] ;  /* 0x00016600ff0477ac */ /* 0x000ea40008000800 */
[----:B--2---:R-:W-:-:S09]  /*2630*/  UISETP.NE.AND UP0, UPT, UR4, 0x1, UPT ;  /* 0x000000010400788c */ /* 0x004fd2000bf05270 */
[----:B------:R-:W-:Y:S05]  /*2640*/  BRA.U UP0, `(.L_x_42) ;  /* 0x0000000100447547 */ /* 0x000fea000b800000 */
[----:B------:R-:W2:Y:S01]  /*2650*/  LDCU.128 UR12, c[0x0][0xb10] ;  /* 0x00016200ff0c77ac */ /* 0x000ea20008000c00 */
[----:B------:R-:W3:Y:S01]  /*2660*/  LDCU UR16, c[0x0][0xb0c] ;  /* 0x00016180ff1077ac */ /* 0x000ee20008000800 */
[----:B------:R-:W4:Y:S01]  /*2670*/  LDCU UR17, c[0x0][0xb20] ;  /* 0x00016400ff1177ac */ /* 0x000f220008000800 */
[----:B--2---:R-:W-:Y:S02]  /*2680*/  UIMAD.WIDE.U32 UR10, UR37, UR12, URZ ;  /* 0x0000000c250a72a5 */ /* 0x004fe4000f8e00ff */
[----:B------:R-:W-:Y:S02]  /*2690*/  UIMAD.WIDE.U32 UR8, UR27, UR15, URZ ;  /* 0x0000000f1b0872a5 */ /* 0x000fe4000f8e00ff */
[----:B---3--:R-:W-:Y:S02]  /*26a0*/  UISETP.NE.AND UP2, UPT, UR16, 0x1, UPT ;  /* 0x000000011000788c */ /* 0x008fe4000bf45270 */
[----:B------:R-:W-:Y:S01]  /*26b0*/  UISETP.NE.AND UP0, UPT, UR14, 0x1, UPT ;  /* 0x000000010e00788c */ /* 0x000fe2000bf05270 */
[----:B------:R-:W-:-:S02]  /*26c0*/  UMOV UR7, UR11 ;  /* 0x0000000b00077c82 */ /* 0x000fc40008000000 */
[----:B------:R-:W-:Y:S01]  /*26d0*/  UMOV UR4, UR9 ;  /* 0x0000000900047c82 */ /* 0x000fe20008000000 */
[----:B------:R-:W-:Y:S02]  /*26e0*/  USHF.R.U32.HI UR7, URZ, UR13, UR7 ;  /* 0x0000000dff077299 */ /* 0x000fe40008011607 */
[----:B----4-:R-:W-:Y:S02]  /*26f0*/  USHF.R.U32.HI UR4, URZ, UR17, UR4 ;  /* 0x00000011ff047299 */ /* 0x010fe40008011604 */
[----:B------:R-:W-:Y:S02]  /*2700*/  USEL UR7, UR37, UR7, !UP2 ;  /* 0x0000000725077287 */ /* 0x000fe4000d000000 */
[----:B------:R-:W-:-:S04]  /*2710*/  USEL UR4, UR27, UR4, !UP0 ;  /* 0x000000041b047287 */ /* 0x000fc8000c000000 */
[----:B------:R-:W-:Y:S02]  /*2720*/  UIADD3 UR8, UPT, UPT, UR7, -UR4, URZ ;  /* 0x8000000407087290 */ /* 0x000fe4000fffe0ff */
[----:B------:R-:W-:Y:S02]  /*2730*/  UIADD3 UR4, UPT, UPT, -UR7, UR4, URZ ;  /* 0x0000000407047290 */ /* 0x000fe4000fffe1ff */
[----:B------:R-:W-:Y:S02]  /*2740*/  UIMAD UR27, UR8, UR14, UR27 ;  /* 0x0000000e081b72a4 */ /* 0x000fe4000f8e021b */
[----:B------:R-:W-:-:S12]  /*2750*/  UIMAD UR37, UR4, UR16, UR37 ;  /* 0x00000010042572a4 */ /* 0x000fd8000f8e0225 */
.L_x_42:
[----:B------:R-:W-:Y:S01]  /*2760*/  VIADD R11, R11, 0x1 ;  /* 0x000000010b0b7836 */ /* 0x000fe20000000000 */
[----:B------:R-:W-:Y:S01]  /*2770*/  R2UR UR4, R160 ;  /* 0x00000000a00472ca */ /* 0x000fe200000e0000 */
[----:B------:R-:W-:Y:S01]  /*2780*/  UIADD3 UR20, UPT, UPT, UR27, UR63, URZ ;  /* 0x0000003f1b147290 */ /* 0x000fe2000fffe0ff */
[----:B------:R-:W-:Y:S02]  /*2790*/  PLOP3.LUT P1, PT, PT, PT, PT, 0x80, 0x8 ;  /* 0x000000000008781c */ /* 0x000fe40003f2f070 */
[----:B------:R-:W-:-:S04]  /*27a0*/  ISETP.NE.AND P0, PT, R11, 0x2, PT ;  /* 0x000000020b00780c */ /* 0x000fc80003f05270 */
[----:B------:R-:W-:Y:S02]  /*27b0*/  SEL R3, RZ, 0x1, P0 ;  /* 0x00000001ff037807 */ /* 0x000fe40000000000 */
[----:B------:R-:W-:Y:S02]  /*27c0*/  SEL R11, R11, RZ, P0 ;  /* 0x000000ff0b0b7207 */ /* 0x000fe40000000000 */
[----:B------:R-:W-:Y:S01]  /*27d0*/  LOP3.LUT R10, R10, R3, RZ, 0x3c, !PT ;  /* 0x000000030a0a7212 */ /* 0x000fe200078e3cff */
[----:B------:R-:W-:Y:S01]  /*27e0*/  UIADD3 UR16, UPT, UPT, UR37, UR4, URZ ;  /* 0x0000000425107290 */ /* 0x000fe2000fffe0ff */
[----:B------:R-:W-:Y:S11]  /*27f0*/  BRA.U UP1, `(.L_x_43) ;  /* 0xfffffff101407547 */ /* 0x000ff6000b83ffff */
[----:B------:R-:W-:Y:S01]  /*2800*/  UIADD3 UR7, UPT, UPT, UR6, 0x60, URZ ;  /* 0x0000006006077890 */ /* 0x000fe2000fffe0ff */
[----:B------:R-:W-:-:S03]  /*2810*/  SHF.L.U32 R3, R12, 0x1f, RZ ;  /* 0x0000001f0c037819 */ /* 0x000fc600000006ff */
[----:B------:R-:W-:-:S09]  /*2820*/  ULEA UR4, UR5, UR7, 0x3 ;  /* 0x0000000705047291 */ /* 0x000fd2000f8e18ff */
[----:B------:R-:W2:Y:S02]  /*2830*/  SYNCS.PHASECHK.TRANS64.TRYWAIT P0, [UR4], R3 ;  /* 0x00000003ff0075a7 */ /* 0x000ea40008001104 */
[----:B--2---:R-:W-:Y:S05]  /*2840*/  @!P0 BRA `(.L_x_44) ;  /* 0x0000006400a48947 */ /* 0x004fea0003800000 */
.L_x_127:
[----:B------:R-:W-:-:S04]  /*2850*/  UIADD3 UR4, UPT, UPT, UR5, 0x1, URZ ;  /* 0x0000000105047890 */ /* 0x000fc8000fffe0ff */
[----:B------:R-:W-:-:S04]  /*2860*/  UISETP.NE.AND UP0, UPT, UR4, 0xc, UPT ;  /* 0x0000000c0400788c */ /* 0x000fc8000bf05270 */
[----:B------:R-:W-:Y:S02]  /*2870*/  USEL UR6, URZ, 0x1, UP0 ;  /* 0x00000001ff067887 */ /* 0x000fe40008000000 */
[----:B------:R-:W-:-:S04]  /*2880*/  USEL UR4, UR4, URZ, UP0 ;  /* 0x000000ff04047287 */ /* 0x000fc80008000000 */
[----:B------:R-:W-:Y:S01]  /*2890*/  ULEA UR5, UR4, UR7, 0x3 ;  /* 0x0000000704057291 */ /* 0x000fe2000f8e18ff */
[----:B------:R-:W-:-:S04]  /*28a0*/  LOP3.LUT R2, R12, UR6, RZ, 0x3c, !PT ;  /* 0x000000060c027c12 */ /* 0x000fc8000f8e3cff */
[----:B-1----:R-:W-:-:S04]  /*28b0*/  SHF.L.U32 R3, R2, 0x1f, RZ ;  /* 0x0000001f02037819 */ /* 0x002fc800000006ff */
[----:B------:R-:W1:Y:S02]  /*28c0*/  SYNCS.PHASECHK.TRANS64.TRYWAIT P0, [UR5], R3 ;  /* 0x00000003ff0075a7 */ /* 0x000e640008001105 */
[----:B-1----:R-:W-:Y:S05]  /*28d0*/  @!P0 BRA `(.L_x_45) ;  /* 0x0000006400988947 */ /* 0x002fea0003800000 */
.L_x_129:
        /* <DEDUP_REMOVED lines=9> */
.L_x_131:
        /* <DEDUP_REMOVED lines=9> */
.L_x_133:
        /* <DEDUP_REMOVED lines=9> */
.L_x_135:
        /* <DEDUP_REMOVED lines=9> */
.L_x_137:
        /* <DEDUP_REMOVED lines=9> */
.L_x_139:
        /* <DEDUP_REMOVED lines=9> */
.L_x_141:
        /* <DEDUP_REMOVED lines=9> */
.L_x_143:
        /* <DEDUP_REMOVED lines=9> */
.L_x_145:
        /* <DEDUP_REMOVED lines=9> */
.L_x_147:
[----:B------:R-:W-:-:S04]  /*2df0*/  UIADD3 UR4, UPT, UPT, UR4, 0x1, URZ ;  /* 0x0000000104047890 */ /* 0x000fc8000fffe0ff */
[----:B------:R-:W-:-:S04]  /*2e00*/  UISETP.NE.AND UP0, UPT, UR4, 0xc, UPT ;  /* 0x0000000c0400788c */ /* 0x000fc8000bf05270 */
[----:B------:R-:W-:Y:S02]  /*2e10*/  USEL UR5, URZ, 0x1, UP0 ;  /* 0x00000001ff057887 */ /* 0x000fe40008000000 */
[----:B------:R-:W-:-:S04]  /*2e20*/  USEL UR4, UR4, URZ, UP0 ;  /* 0x000000ff04047287 */ /* 0x000fc80008000000 */
[----:B------:R-:W-:Y:S01]  /*2e30*/  ULEA UR4, UR4, UR7, 0x3 ;  /* 0x0000000704047291 */ /* 0x000fe2000f8e18ff */
[----:B-1----:R-:W-:-:S04]  /*2e40*/  LOP3.LUT R3, R2, UR5, RZ, 0x3c, !PT ;  /* 0x0000000502037c12 */ /* 0x002fc8000f8e3cff */
[----:B------:R-:W-:Y:S01]  /*2e50*/  SHF.L.U32 R3, R3, 0x1f, RZ ;  /* 0x0000001f03037819 */ /* 0x000fe200000006ff */
[----:B------:R-:W-:-:S07]  /*2e60*/  IMAD.U32 R0, RZ, RZ, UR4 ;  /* 0x00000004ff007e24 */ /* 0x000fce000f8e00ff */
.L_x_55:
[----:B-1----:R1:W2:Y:S02]  /*2e70*/  SYNCS.PHASECHK.TRANS64.TRYWAIT P0, [R0+URZ], R3 ;  /* 0x00000003000075a7 */ /* 0x0022a400080011ff */
[----:B--2---:R-:W-:Y:S05]  /*2e80*/  @!P0 NANOSLEEP.SYNCS 0x989680 ;  /* 0x009896800000895d */ /* 0x004fea0003900000 */
[----:B------:R-:W2:Y:S02]  /*2e90*/  @!P0 SYNCS.PHASECHK.TRANS64 P0, [R0+URZ], R3 ;  /* 0x00000003000085a7 */ /* 0x000ea400080010ff */
[----:B--2---:R-:W-:Y:S05]  /*2ea0*/  @P0 EXIT ;  /* 0x000000000000094d */ /* 0x004fea0003800000 */
[----:B------:R-:W-:Y:S05]  /*2eb0*/  BRA `(.L_x_55) ;  /* 0xfffffffc00ec7947 */ /* 0x000fea000383ffff */
.L_x_23:
[----:B------:R-:W-:-:S04]  /*2ec0*/  UISETP.NE.AND UP0, UPT, UR45, URZ, UPT ;  /* 0x000000ff2d00728c */ /* 0x000fc8000bf05270 */
[----:B------:R-:W-:-:S09]  /*2ed0*/  UISETP.NE.OR UP0, UPT, UR17, 0x1, UP0 ;  /* 0x000000011100788c */ /* 0x000fd20008705670 */
[----:B------:R-:W-:Y:S05]  /*2ee0*/  BRA.U UP0, `(.L_x_56) ;  /* 0x0000000500487547 */ /* 0x000fea000b800000 */
[----:B------:R-:W-:Y:S01]  /*2ef0*/  ISETP.GE.U32.AND P2, PT, R0, 0x2, PT ;  /* 0x000000020000780c */ /* 0x000fe20003f46070 */
[----:B------:R-:W-:Y:S01]  /*2f00*/  IMAD.MOV.U32 R12, RZ, RZ, 0x1 ;  /* 0x00000001ff0c7424 */ /* 0x000fe200078e00ff */
[----:B------:R-:W-:Y:S02]  /*2f10*/  CS2R R10, SRZ ;  /* 0x00000000000a7805 */ /* 0x000fe4000001ff00 */
[----:B------:R-:W-:Y:S01]  /*2f20*/  CS2R R8, SRZ ;  /* 0x0000000000087805 */ /* 0x000fe2000001ff00 */
[----:B------:R-:W-:Y:S01]  /*2f30*/  UMOV UR6, 0x400 ;  /* 0x0000040000067882 */ /* 0x000fe20000000000 */
[----:B------:R-:W-:Y:S01]  /*2f40*/  UMOV UR5, URZ ;  /* 0x000000ff00057c82 */ /* 0x000fe20008000000 */
[----:B------:R-:W-:-:S12]  /*2f50*/  ULEA UR6, UR45, UR6, 0x18 ;  /* 0x000000062d067291 */ /* 0x000fd8000f8ec0ff */
.L_x_60:
[----:B------:R-:W-:Y:S02]  /*2f60*/  LEA R2, R8, UR6, 0x3 ;  /* 0x0000000608027c11 */ /* 0x000fe4000f8e18ff */
[----:B------:R-:W-:-:S03]  /*2f70*/  SHF.L.U32 R5, R9, 0x1f, RZ ;  /* 0x0000001f09057819 */ /* 0x000fc600000006ff */
[----:B------:R-:W-:Y:S01]  /*2f80*/  VIADD R4, R2, 0x160 ;  /* 0x0000016002047836 */ /* 0x000fe20000000000 */
[----:B------:R-:W1:Y:S02]  /*2f90*/  SYNCS.PHASECHK.TRANS64.TRYWAIT P0, [R2+URZ+0x150], R5 ;  /* 0x00015005020075a7 */ /* 0x000e6400080011ff */
[----:B-1----:R-:W-:Y:S05]  /*2fa0*/  @!P0 BRA `(.L_x_57) ;  /* 0x0000006000d48947 */ /* 0x002fea0003800000 */
.L_x_148:
[----:B------:R-:W-:Y:S01]  /*2fb0*/  ULEA UR4, UR5, UR6, 0x3 ;  /* 0x0000000605047291 */ /* 0x000fe2000f8e18ff */
[----:B------:R-:W-:Y:S02]  /*2fc0*/  PRMT R4, RZ, 0x654, R4 ;  /* 0x00000654ff047816 */ /* 0x000fe40000000004 */
[----:B-1----:R-:W-:Y:S01]  /*2fd0*/  SHF.L.U32 R5, R12, 0x1f, RZ ;  /* 0x0000001f0c057819 */ /* 0x002fe200000006ff */
[----:B------:R-:W-:Y:S01]  /*2fe0*/  UIADD3 UR7, UPT, UPT, UR4, 0xf0, URZ ;  /* 0x000000f004077890 */ /* 0x000fe2000fffe0ff */
[----:B------:R1:W-:Y:S05]  /*2ff0*/  SYNCS.ARRIVE.TRANS64.RED.A1T0 RZ, [R4+URZ], RZ ;  /* 0x000000ff04ff79a7 */ /* 0x0003ea00081004ff */
[----:B------:R-:W-:Y:S01]  /*3000*/  IMAD.U32 R7, RZ, RZ, UR7 ;  /* 0x00000007ff077e24 */ /* 0x000fe2000f8e00ff */
[----:B------:R-:W2:Y:S04]  /*3010*/  SYNCS.PHASECHK.TRANS64.TRYWAIT P0, [UR4+0x100], R5 ;  /* 0x00010005ff0075a7 */ /* 0x000ea80008001104 */
[----:B------:R-:W-:Y:S01]  /*3020*/  PRMT R6, R0, 0x654, R7 ;  /* 0x0000065400067816 */ /* 0x000fe20000000007 */
[----:B-1----:R-:W-:Y:S01]  /*3030*/  @!P2 IMAD.MOV.U32 R4, RZ, RZ, 0x10 ;  /* 0x00000010ff04a424 */ /* 0x002fe200078e00ff */
[----:B--2---:R-:W-:Y:S06]  /*3040*/  @!P0 BRA `(.L_x_58) ;  /* 0x0000006000c08947 */ /* 0x004fec0003800000 */
.L_x_150:
[----:B------:R-:W-:Y:S01]  /*3050*/  ULEA UR8, UR5, UR6, 0x4 ;  /* 0x0000000605087291 */ /* 0x000fe2000f8e20ff */
[----:B------:R-:W-:Y:S01]  /*3060*/  SEL R3, R6, R3, !P2 ;  /* 0x0000000306037207 */ /* 0x000fe20005000000 */
[----:B------:R-:W-:Y:S01]  /*3070*/  UIADD3 UR9, UPT, UPT, UR4, 0xf0, URZ ;  /* 0x000000f004097890 */ /* 0x000fe2000fffe0ff */
[----:B-1----:R-:W-:Y:S01]  /*3080*/  LEA R2, R11, UR6, 0x3 ;  /* 0x000000060b027c11 */ /* 0x002fe2000f8e18ff */
[----:B------:R-:W-:Y:S01]  /*3090*/  UIADD3 UR8, UPT, UPT, UR8, 0x180, URZ ;  /* 0x0000018008087890 */ /* 0x000fe2000fffe0ff */
[----:B------:R-:W-:Y:S01]  /*30a0*/  SHF.L.U32 R5, R10, 0x1f, RZ ;  /* 0x0000001f0a057819 */ /* 0x000fe200000006ff */
[----:B------:R1:W-:Y:S01]  /*30b0*/  @!P2 SYNCS.ARRIVE.TRANS64.RED RZ, [R3+URZ], R4 ;  /* 0x0000000403ffa9a7 */ /* 0x0003e200080004ff */
[----:B------:R-:W-:Y:S01]  /*30c0*/  UIADD3 UR4, UPT, UPT, UR5, 0x1, URZ ;  /* 0x0000000105047890 */ /* 0x000fe2000fffe0ff */
[----:B------:R-:W-:-:S03]  /*30d0*/  VIADD R8, R8, 0x1 ;  /* 0x0000000108087836 */ /* 0x000fc60000000000 */
[----:B------:R-:W-:Y:S02]  /*30e0*/  UISETP.NE.AND UP0, UPT, UR4, 0x2, UPT ;  /* 0x000000020400788c */ /* 0x000fe4000bf05270 */
[----:B------:R-:W-:Y:S06]  /*30f0*/  UGETNEXTWORKID.BROADCAST [UR8], [UR9] ;  /* 0x00000000080073ca */ /* 0x000fec0008000100 */
[----:B------:R-:W-:Y:S01]  /*3100*/  USEL UR7, URZ, 0x1, UP0 ;  /* 0x00000001ff077887 */ /* 0x000fe20008000000 */
[----:B------:R-:W-:Y:S01]  /*3110*/  ISETP.NE.AND P0, PT, R8, 0x2, PT ;  /* 0x000000020800780c */ /* 0x000fe20003f05270 */
[----:B------:R-:W-:Y:S01]  /*3120*/  USEL UR5, UR4, URZ, UP0 ;  /* 0x000000ff04057287 */ /* 0x000fe20008000000 */
[----:B------:R-:W2:Y:S03]  /*3130*/  SYNCS.PHASECHK.TRANS64.TRYWAIT P1, [R2+URZ+0xf0], R5 ;  /* 0x0000f005020075a7 */ /* 0x000ea600080211ff */
[----:B------:R-:W-:Y:S01]  /*3140*/  LOP3.LUT R12, R12, UR7, RZ, 0x3c, !PT ;  /* 0x000000070c0c7c12 */ /* 0x000fe2000f8e3cff */
[----:B-12---:R-:W-:Y:S07]  /*3150*/  @!P1 BRA `(.L_x_59) ;  /* 0x0000006000949947 */ /* 0x006fee0003800000 */
.L_x_151:
[C---:B------:R-:W-:Y:S01]  /*3160*/  LEA R4, R11.reuse, UR6, 0x4 ;  /* 0x000000060b047c11 */ /* 0x040fe2000f8e20ff */
[----:B-1----:R-:W-:Y:S01]  /*3170*/  VIADD R2, R2, 0x100 ;  /* 0x0000010002027836 */ /* 0x002fe20000000000 */
[----:B------:R-:W-:Y:S01]  /*3180*/  SEL R8, R8, RZ, P0 ;  /* 0x000000ff08087207 */ /* 0x000fe20000000000 */
[----:B------:R-:W-:-:S03]  /*3190*/  VIADD R11, R11, 0x1 ;  /* 0x000000010b0b7836 */ /* 0x000fc60000000000 */
[----:B------:R-:W1:Y:S01]  /*31a0*/  LDS.128 R4, [R4+0x180] ;  /* 0x0001800004047984 */ /* 0x000e620000000c00 */
[----:B------:R-:W-:Y:S02]  /*31b0*/  PRMT R2, RZ, 0x654, R2 ;  /* 0x00000654ff027816 */ /* 0x000fe40000000002 */
[C---:B------:R-:W-:Y:S01]  /*31c0*/  ISETP.NE.AND P1, PT, R11.reuse, 0x2, PT ;  /* 0x000000020b00780c */ /* 0x040fe20003f25270 */
[----:B------:R-:W-:Y:S01]  /*31d0*/  @!PT LDS RZ, [RZ] ;  /* 0x00000000fffff984 */ /* 0x000fe20000000800 */
[----:B------:R-:W-:Y:S01]  /*31e0*/  @!PT LDS RZ, [RZ] ;  /* 0x00000000fffff984 */ /* 0x000fe20000000800 */
[----:B------:R-:W-:Y:S01]  /*31f0*/  @!PT LDS RZ, [RZ] ;  /* 0x00000000fffff984 */ /* 0x000fe20000000800 */
[----:B------:R-:W-:Y:S01]  /*3200*/  @!PT LDS RZ, [RZ] ;  /* 0x00000000fffff984 */ /* 0x000fe20000000800 */
[----:B------:R2:W-:Y:S06]  /*3210*/  MEMBAR.ALL.CTA ;  /* 0x0000000000007992 */ /* 0x0005ec0000008000 */
[----:B--2---:R-:W2:Y:S01]  /*3220*/  FENCE.VIEW.ASYNC.S ;  /* 0x00000000000073c6 */ /* 0x004ea20000000000 */
[----:B------:R-:W-:Y:S01]  /*3230*/  SEL R11, R11, RZ, P1 ;  /* 0x000000ff0b0b7207 */ /* 0x000fe20000800000 */
[----:B--2---:R2:W-:Y:S01]  /*3240*/  SYNCS.ARRIVE.TRANS64.RED.A1T0 RZ, [R2+URZ], RZ ;  /* 0x000000ff02ff79a7 */ /* 0x0045e200081004ff */
[----:B-1----:R-:W-:-:S02]  /*3250*/  LOP3.LUT P3, RZ, R6, 0x1, RZ, 0xc0, !PT ;  /* 0x0000000106ff7812 */ /* 0x002fc4000786c0ff */
[----:B------:R-:W-:-:S04]  /*3260*/  SEL R5, RZ, 0x1, P1 ;  /* 0x00000001ff057807 */ /* 0x000fc80000800000 */
[----:B------:R-:W-:Y:S02]  /*3270*/  LOP3.LUT R10, R10, R5, RZ, 0x3c, !PT ;  /* 0x000000050a0a7212 */ /* 0x000fe400078e3cff */
[----:B--2---:R-:W-:-:S04]  /*3280*/  SEL R2, RZ, 0x1, P0 ;  /* 0x00000001ff027807 */ /* 0x004fc80000000000 */
[----:B------:R-:W-:Y:S01]  /*3290*/  LOP3.LUT R9, R9, R2, RZ, 0x3c, !PT ;  /* 0x0000000209097212 */ /* 0x000fe200078e3cff */
[----:B------:R-:W-:Y:S06]  /*32a0*/  @P3 BRA `(.L_x_60) ;  /* 0xfffffffc002c3947 */ /* 0x000fec000383ffff */
[----:B------:R-:W-:Y:S01]  /*32b0*/  ULEA UR4, UR5, UR6, 0x3 ;  /* 0x0000000605047291 */ /* 0x000fe2000f8e18ff */
[----:B------:R-:W-:-:S08]  /*32c0*/  SHF.L.U32 R3, R12, 0x1f, RZ ;  /* 0x0000001f0c037819 */ /* 0x000fd000000006ff */
[----:B------:R-:W1:Y:S02]  /*32d0*/  SYNCS.PHASECHK.TRANS64 P0, [UR4+0x100], R3 ;  /* 0x00010003ff0075a7 */ /* 0x000e640008001004 */
[----:B-1----:R-:W-:Y:S05]  /*32e0*/  @P0 BRA `(.L_x_61) ;  /* 0x0000000000080947 */ /* 0x002fea0003800000 */
[----:B------:R-:W1:Y:S02]  /*32f0*/  SYNCS.PHASECHK.TRANS64.TRYWAIT P0, [UR4+0x100], R3 ;  /* 0x00010003ff0075a7 */ /* 0x000e640008001104 */
[----:B-1----:R-:W-:Y:S05]  /*3300*/  @!P0 BRA `(.L_x_62) ;  /* 0x00000060003c8947 */ /* 0x002fea0003800000 */
.L_x_61:
[----:B------:R-:W-:-:S04]  /*3310*/  UIADD3 UR7, UPT, UPT, UR5, 0x1, URZ ;  /* 0x0000000105077890 */ /* 0x000fc8000fffe0ff */
[----:B------:R-:W-:-:S04]  /*3320*/  UISETP.NE.AND UP0, UPT, UR7, 0x2, UPT ;  /* 0x000000020700788c */ /* 0x000fc8000bf05270 */
[----:B------:R-:W-:Y:S02]  /*3330*/  USEL UR8, URZ, 0x1, UP0 ;  /* 0x00000001ff087887 */ /* 0x000fe40008000000 */
[----:B------:R-:W-:-:S04]  /*3340*/  USEL UR7, UR7, URZ, UP0 ;  /* 0x000000ff07077287 */ /* 0x000fc80008000000 */
[----:B------:R-:W-:Y:S01]  /*3350*/  ULEA UR7, UR7, UR6, 0x3 ;  /* 0x0000000607077291 */ /* 0x000fe2000f8e18ff */
[----:B-1----:R-:W-:-:S04]  /*3360*/  LOP3.LUT R3, R12, UR8, RZ, 0x3c, !PT ;  /* 0x000000080c037c12 */ /* 0x002fc8000f8e3cff */
[----:B------:R-:W-:-:S04]  /*3370*/  SHF.L.U32 R0, R3, 0x1f, RZ ;  /* 0x0000001f03007819 */ /* 0x000fc800000006ff */
[----:B------:R-:W1:Y:S02]  /*3380*/  SYNCS.PHASECHK.TRANS64 P0, [UR7+0x100], R0 ;  /* 0x00010000ff0075a7 */ /* 0x000e640008001007 */
[----:B-1----:R-:W-:Y:S05]  /*3390*/  @P0 EXIT ;  /* 0x000000000000094d */ /* 0x002fea0003800000 */
[----:B------:R-:W-:Y:S02]  /*33a0*/  SHF.L.U32 R3, R3, 0x1f, RZ ;  /* 0x0000001f03037819 */ /* 0x000fe400000006ff */
[----:B------:R-:W-:-:S07]  /*33b0*/  MOV R0, UR7 ;  /* 0x0000000700007c02 */ /* 0x000fce0008000f00 */
.L_x_63:
[----:B-1----:R1:W2:Y:S02]  /*33c0*/  SYNCS.PHASECHK.TRANS64.TRYWAIT P0, [R0+URZ+0x100], R3 ;  /* 0x00010003000075a7 */ /* 0x0022a400080011ff */
[----:B--2---:R-:W-:Y:S05]  /*33d0*/  @!P0 NANOSLEEP.SYNCS 0x989680 ;  /* 0x009896800000895d */ /* 0x004fea0003900000 */
[----:B------:R-:W2:Y:S02]  /*33e0*/  @!P0 SYNCS.PHASECHK.TRANS64 P0, [R0+URZ+0x100], R3 ;  /* 0x00010003000085a7 */ /* 0x000ea400080010ff */
[----:B--2---:R-:W-:Y:S05]  /*33f0*/  @P0 EXIT ;  /* 0x000000000000094d */ /* 0x004fea0003800000 */
[----:B------:R-:W-:Y:S05]  /*3400*/  BRA `(.L_x_63) ;  /* 0xfffffffc00ec7947 */ /* 0x000fea000383ffff */
.L_x_56:
[----:B------:R-:W-:Y:S05]  /*3410*/  BRA.U UP4, `(.L_x_64) ;  /* 0x0000000d04847547 */ /* 0x000fea000b800000 */
[----:B------:R-:W-:Y:S01]  /*3420*/  UMOV UR4, 0x40 ;  /* 0x0000004000047882 */ /* 0x000fe20000000000 */
[----:B------:R-:W-:Y:S01]  /*3430*/  NOP ;  /* 0x0000000000007918 */ /* 0x000fe20000000000 */
[----:B------:R-:W-:Y:S01]  /*3440*/  ULEA UR5, UR45, UR4, 0x18 ;  /* 0x000000042d057291 */ /* 0x000fe2000f8ec0ff */
[----:B------:R-:W-:Y:S02]  /*3450*/  UMOV UR6, 0x400 ;  /* 0x0000040000067882 */ /* 0x000fe40000000000 */
[----:B------:R-:W-:-:S06]  /*3460*/  ULEA UR6, UR45, UR6, 0x18 ;  /* 0x000000062d067291 */ /* 0x000fcc000f8ec0ff */
[----:B------:R-:W1:Y:S02]  /*3470*/  LDS.U8 R0, [UR5+0x1c] ;  /* 0x00001c05ff007984 */ /* 0x000e640008000000 */
[----:B-1----:R-:W-:-:S13]  /*3480*/  ISETP.NE.AND P0, PT, R0, RZ, PT ;  /* 0x000000ff0000720c */ /* 0x002fda0003f05270 */
[----:B------:R-:W-:Y:S05]  /*3490*/  @P0 BRA `(.L_x_65) ;  /* 0x0000000000580947 */ /* 0x000fea0003800000 */
[----:B------:R-:W-:-:S13]  /*34a0*/  ELECT P0, URZ, PT ;  /* 0x0000000000ff782f */ /* 0x000fda0003800000 */
[----:B------:R-:W-:Y:S05]  /*34b0*/  @!P0 BRA `(.L_x_66) ;  /* 0x0000000000608947 */ /* 0x000fea0003800000 */
[----:B------:R-:W-:Y:S01]  /*34c0*/  UMOV UR4, 0x10 ;  /* 0x0000001000047882 */ /* 0x000fe20000000000 */
[----:B------:R-:W-:Y:S01]  /*34d0*/  HFMA2 R0, -RZ, RZ, 0, 5.9604644775390625e-08 ;  /* 0x00000001ff007431 */ /* 0x000fe200000001ff */
[----:B------:R-:W-:-:S03]  /*34e0*/  MOV R3, 0xffff ;  /* 0x0000ffff00037802 */ /* 0x000fc60000000f00 */
[----:B------:R-:W-:Y:S04]  /*34f0*/  DEPBAR.LE SB1, 0x36 ;  /* 0x00009d800000791a */ /* 0x000fe80000000000 */
[----:B------:R-:W1:Y:S02]  /*3500*/  UTCATOMSWS.FIND_AND_SET.ALIGN UP0, UR4, UR4 ;  /* 0x00000004000475e3 */ /* 0x000e640008000800 */
[----:B-1----:R-:W-:Y:S01]  /*3510*/  MOV R4, UR4 ;  /* 0x0000000400047c02 */ /* 0x002fe20008000f00 */
[----:B------:R-:W-:Y:S06]  /*3520*/  BRA.U UP0, `(.L_x_67) ;  /* 0x0000000100187547 */ /* 0x000fec000b800000 */
.L_x_68:
[----:B------:R-:W-:Y:S05]  /*3530*/  NANOSLEEP 0x64 ;  /* 0x000000640000795d */ /* 0x000fea0003800000 */
[----:B------:R-:W-:-:S05]  /*3540*/  UMOV UR4, 0x10 ;  /* 0x0000001000047882 */ /* 0x000fca0000000000 */
[----:B------:R-:W-:Y:S04]  /*3550*/  DEPBAR.LE SB1, 0x36 ;  /* 0x00009d800000791a */ /* 0x000fe80000000000 */
[----:B------:R-:W1:Y:S02]  /*3560*/  UTCATOMSWS.FIND_AND_SET.ALIGN UP0, UR4, UR4 ;  /* 0x00000004000475e3 */ /* 0x000e640008000800 */
[----:B-1----:R-:W-:Y:S01]  /*3570*/  MOV R4, UR4 ;  /* 0x0000000400047c02 */ /* 0x002fe20008000f00 */
[----:B------:R-:W-:Y:S05]  /*3580*/  BRA.U !UP0, `(.L_x_68) ;  /* 0xfffffffd08e87547 */ /* 0x000fea000b83ffff */
.L_x_67:
[-C--:B------:R-:W-:Y:S02]  /*3590*/  SHF.L.U32 R3, R3, R4.reuse, RZ ;  /* 0x0000000403037219 */ /* 0x080fe400000006ff */
[----:B------:R-:W-:Y:S01]  /*35a0*/  SHF.L.U32 R0, R0, R4, RZ ;  /* 0x0000000400007219 */ /* 0x000fe200000006ff */
[----:B------:R-:W-:Y:S02]  /*35b0*/  IMAD.SHL.U32 R4, R4, 0x20, RZ ;  /* 0x0000002004047824 */ /* 0x000fe400078e00ff */
[----:B------:R1:W-:Y:S04]  /*35c0*/  ATOMS.OR RZ, [UR5+0x14], R3 ;  /* 0x00001403ffff798c */ /* 0x0003e8000b000005 */
[----:B------:R1:W-:Y:S04]  /*35d0*/  ATOMS.OR RZ, [UR5+0x18], R0 ;  /* 0x00001800ffff798c */ /* 0x0003e8000b000005 */
[----:B------:R1:W-:Y:S01]  /*35e0*/  STS [UR6+0x1a0], R4 ;  /* 0x0001a004ff007988 */ /* 0x0003e20008000806 */
[----:B------:R-:W-:Y:S05]  /*35f0*/  BRA `(.L_x_66) ;  /* 0x0000000000107947 */ /* 0x000fea0003800000 */
.L_x_65:
[----:B------:R-:W-:Y:S02]  /*3600*/  MOV R0, 0xffffffff ;  /* 0xffffffff00007802 */ /* 0x000fe40000000f00 */
[----:B------:R-:W-:-:S03]  /*3610*/  MOV R4, 0x3640 ;  /* 0x0000364000047802 */ /* 0x000fc60000000f00 */
[----:B------:R1:W-:Y:S04]  /*3620*/  STS [UR6+0x1a0], R0 ;  /* 0x0001a000ff007988 */ /* 0x0003e80008000806 */
[----:B-1---5:R-:W-:Y:S05]  /*3630*/  CALL.REL.NOINC `($__internal_1_$__cuda_sm10x_tcgen05_guardrail_trap_phase_invalid_during_alloc) ;  /* 0x0000006000fc7944 */ /* 0x022fea0003c00000 */
.L_x_66:
[----:B------:R-:W-:Y:S05]  /*3640*/  WARPSYNC.ALL ;  /* 0x0000000000007948 */ /* 0x000fea0003800000 */
[----:B------:R-:W2:Y:S01]  /*3650*/  S2UR UR4, SR_CgaCtaId ;  /* 0x00000000000479c3 */ /* 0x000ea20000008800 */
[----:B------:R-:W-:Y:S01]  /*3660*/  UMOV UR17, 0x400 ;  /* 0x0000040000117882 */ /* 0x000fe20000000000 */
[----:B------:R-:W-:-:S06]  /*3670*/  NOP ;  /* 0x0000000000007918 */ /* 0x000fcc0000000000 */
[----:B------:R-:W-:Y:S06]  /*3680*/  BAR.ARV 0x6, 0xa0 ;  /* 0x0182800000007b1d */ /* 0x000fec0000002000 */
[----:B------:R-:W3:Y:S01]  /*3690*/  LDCU UR5, c[0x0][0x38c] ;  /* 0x00007180ff0577ac */ /* 0x000ee20008000800 */
[----:B------:R-:W-:Y:S01]  /*36a0*/  LOP3.LUT R2, R2, 0xffff, RZ, 0xc0, !PT ;  /* 0x0000ffff02027812 */ /* 0x000fe200078ec0ff */
[----:B------:R-:W-:Y:S01]  /*36b0*/  IMAD.MOV.U32 R11, RZ, RZ, 0x1 ;  /* 0x00000001ff0b7424 */ /* 0x000fe200078e00ff */
[----:B------:R-:W-:Y:S01]  /*36c0*/  CS2R R8, SRZ ;  /* 0x0000000000087805 */ /* 0x000fe2000001ff00 */
[----:B------:R-:W4:Y:S01]  /*36d0*/  LDCU UR8, c[0x0][0x38c] ;  /* 0x00007180ff0877ac */ /* 0x000f220008000800 */
[----:B------:R-:W-:Y:S01]  /*36e0*/  R2UR UR19, R2 ;  /* 0x00000000021372ca */ /* 0x000fe200000e0000 */
[----:B------:R-:W-:Y:S01]  /*36f0*/  IMAD.MOV.U32 R10, RZ, RZ, RZ ;  /* 0x000000ffff0a7224 */ /* 0x000fe200078e00ff */
[----:B------:R-:W-:Y:S01]  /*3700*/  UMOV UR23, URZ ;  /* 0x000000ff00177c82 */ /* 0x000fe20008000000 */
[----:B------:R-:W-:Y:S01]  /*3710*/  UMOV UR14, URZ ;  /* 0x000000ff000e7c82 */ /* 0x000fe20008000000 */
[----:B--2---:R-:W-:Y:S01]  /*3720*/  ULEA UR17, UR4, UR17, 0x18 ;  /* 0x0000001104117291 */ /* 0x004fe2000f8ec0ff */
[----:B------:R-:W-:Y:S01]  /*3730*/  UMOV UR26, 0x0 ;  /* 0x00000000001a7882 */ /* 0x000fe20000000000 */
[----:B------:R-:W-:-:S02]  /*3740*/  UMOV UR27, 0x8200490 ;  /* 0x08200490001b7882 */ /* 0x000fc40000000000 */
[----:B------:R-:W-:Y:S02]  /*3750*/  UIADD3 UR6, UPT, UPT, UR17, 0x8400, URZ ;  /* 0x0000840011067890 */ /* 0x000fe4000fffe0ff */
[----:B------:R-:W-:Y:S02]  /*3760*/  UIADD3 UR7, UPT, UPT, UR17, 0x20400, URZ ;  /* 0x0002040011077890 */ /* 0x000fe4000fffe0ff */
[----:B---3--:R-:W-:Y:S01]  /*3770*/  UIADD3 UR5, UPT, UPT, UR5, 0x3f, URZ ;  /* 0x0000003f05057890 */ /* 0x008fe2000fffe0ff */
[----:B-1----:R-:W1:Y:S01]  /*3780*/  LDS R0, [UR17+0x1a0] ;  /* 0x0001a011ff007984 */ /* 0x002e620008000800 */
[----:B------:R-:W-:Y:S02]  /*3790*/  USHF.R.U32.HI UR6, URZ, 0x4, UR6 ;  /* 0x00000004ff067899 */ /* 0x000fe40008011606 */
[----:B------:R-:W-:Y:S02]  /*37a0*/  USHF.R.S32.HI UR4, URZ, 0x1f, UR5 ;  /* 0x0000001fff047899 */ /* 0x000fe40008011405 */
[----:B------:R-:W-:-:S02]  /*37b0*/  ULOP3.LUT UR6, UR6, 0x3fff, URZ, 0xc0, !UPT ;  /* 0x00003fff06067892 */ /* 0x000fc4000f8ec0ff */
[----:B------:R-:W-:Y:S02]  /*37c0*/  ULEA.HI UR4, UR4, UR5, URZ, 0x6 ;  /* 0x0000000504047291 */ /* 0x000fe4000f8f30ff */
[----:B------:R-:W-:Y:S02]  /*37d0*/  USHF.R.U32.HI UR5, URZ, 0x4, UR7 ;  /* 0x00000004ff057899 */ /* 0x000fe40008011607 */
[----:B------:R-:W-:Y:S02]  /*37e0*/  USHF.R.S32.HI UR28, URZ, 0x6, UR4 ;  /* 0x00000006ff1c7899 */ /* 0x000fe40008011404 */
[----:B------:R-:W-:Y:S02]  /*37f0*/  ULOP3.LUT UR5, UR5, 0x3fff, URZ, 0xc0, !UPT ;  /* 0x00003fff05057892 */ /* 0x000fe4000f8ec0ff */
[----:B------:R-:W-:Y:S02]  /*3800*/  UISETP.LT.AND UP0, UPT, UR28, 0x1, UPT ;  /* 0x000000011c00788c */ /* 0x000fe4000bf01270 */
[----:B------:R-:W-:-:S02]  /*3810*/  ULOP3.LUT UR20, UR6, 0x10000, URZ, 0xfc, !UPT ;  /* 0x0001000006147892 */ /* 0x000fc4000f8efcff */
[----:B------:R-:W-:Y:S02]  /*3820*/  USEL UR29, UR28, 0x1, !UP0 ;  /* 0x000000011c1d7887 */ /* 0x000fe4000c000000 */
[----:B------:R-:W-:Y:S02]  /*3830*/  ULOP3.LUT UR21, UR5, 0x10000, URZ, 0xfc, !UPT ;  /* 0x0001000005157892 */ /* 0x000fe4000f8efcff */
[----:B------:R-:W-:Y:S02]  /*3840*/  UIADD3 UR29, UPT, UPT, -UR29, URZ, URZ ;  /* 0x000000ff1d1d7290 */ /* 0x000fe4000fffe1ff */
[----:B----4-:R-:W-:Y:S01]  /*3850*/  UISETP.GE.AND UP4, UPT, UR8, 0x1, UPT ;  /* 0x000000010800788c */ /* 0x010fe2000bf86270 */
[----:B------:R-:W-:Y:S01]  /*3860*/  UMOV UR24, 0x0 ;  /* 0x0000000000187882 */ /* 0x000fe20000000000 */
[----:B------:R-:W-:Y:S01]  /*3870*/  UMOV UR25, 0x8200490 ;  /* 0x0820049000197882 */ /* 0x000fe20000000000 */
[----:B-1----:R-:W-:-:S15]  /*3880*/  R2UR UR30, R0 ;  /* 0x00000000001e72ca */ /* 0x002fde00000e0000 */
.L_x_75:
[----:B------:R-:W-:Y:S02]  /*3890*/  LEA R0, R10, UR17, 0x3 ;  /* 0x000000110a007c11 */ /* 0x000fe4000f8e18ff */
[----:B------:R-:W-:Y:S02]  /*38a0*/  SHF.L.U32 R5, R9, 0x1f, RZ ;  /* 0x0000001f09057819 */ /* 0x000fe400000006ff */
[----:B------:R-:W-:Y:S01]  /*38b0*/  PLOP3.LUT P0, PT, PT, PT, UP4, 0x80, 0x8 ;  /* 0x000000000008781c */ /* 0x000fe20003f0f048 */
[----:B------:R-:W-:Y:S01]  /*38c0*/  VIADD R3, R0, 0x100 ;  /* 0x0000010000037836 */ /* 0x000fe20000000000 */
[----:B-1----:R-:W1:Y:S02]  /*38d0*/  SYNCS.PHASECHK.TRANS64.TRYWAIT P1, [R0+URZ+0xf0], R5 ;  /* 0x0000f005000075a7 */ /* 0x002e6400080211ff */
[----:B-1-3--:R-:W-:Y:S09]  /*38e0*/  @!P1 BRA `(.L_x_69) ;  /* 0x0000005800dc9947 */ /* 0x00aff20003800000 */
.L_x_153:
[----:B------:R-:W-:Y:S01]  /*38f0*/  LEA R4, R10, UR17, 0x4 ;  /* 0x000000110a047c11 */ /* 0x000fe2000f8e20ff */
[----:B------:R-:W-:Y:S01]  /*3900*/  @UP4 ULEA UR4, UR14, UR17, 0x3 ;  /* 0x000000110e044291 */ /* 0x000fe2000f8e18ff */
[----:B------:R-:W-:Y:S01]  /*3910*/  PLOP3.LUT P2, PT, PT, PT, PT, 0x80, 0x8 ;  /* 0x000000000008781c */ /* 0x000fe20003f4f070 */
[----:B------:R-:W-:Y:S01]  /*3920*/  ULEA UR22, UR23, UR17, 0x3 ;  /* 0x0000001117167291 */ /* 0x000fe2000f8e18ff */
[----:B------:R-:W-:Y:S01]  /*3930*/  PRMT R3, RZ, 0x654, R3 ;  /* 0x00000654ff037816 */ /* 0x000fe20000000003 */
[----:B------:R-:W-:Y:S01]  /*3940*/  ULEA UR18, UR23, UR30, 0x7 ;  /* 0x0000001e17127291 */ /* 0x000fe2000f8e38ff */
[----:B-1----:R-:W1:Y:S01]  /*3950*/  LDS.128 R4, [R4+0x180] ;  /* 0x0001800004047984 */ /* 0x002e620000000c00 */
[----:B------:R-:W-:Y:S02]  /*3960*/  @P0 SHF.L.U32 R2, R8, 0x1f, RZ ;  /* 0x0000001f08020819 */ /* 0x000fe400000006ff */
[----:B------:R-:W-:Y:S01]  /*3970*/  SHF.L.U32 R0, R11, 0x1f, RZ ;  /* 0x0000001f0b007819 */ /* 0x000fe200000006ff */
[----:B------:R-:W-:Y:S01]  /*3980*/  @!PT LDS RZ, [RZ] ;  /* 0x00000000fffff984 */ /* 0x000fe20000000800 */
[----:B------:R-:W-:Y:S01]  /*3990*/  @!PT LDS RZ, [RZ] ;  /* 0x00000000fffff984 */ /* 0x000fe20000000800 */
[----:B------:R-:W-:Y:S01]  /*39a0*/  @!PT LDS RZ, [RZ] ;  /* 0x00000000fffff984 */ /* 0x000fe20000000800 */
[----:B------:R-:W-:Y:S01]  /*39b0*/  @!PT LDS RZ, [RZ] ;  /* 0x00000000fffff984 */ /* 0x000fe20000000800 */
[----:B------:R2:W-:Y:S06]  /*39c0*/  MEMBAR.ALL.CTA ;  /* 0x0000000000007992 */ /* 0x0005ec0000008000 */
[----:B--2---:R-:W2:Y:S02]  /*39d0*/  FENCE.VIEW.ASYNC.S ;  /* 0x00000000000073c6 */ /* 0x004ea40000000000 */
[----:B--2---:R2:W-:Y:S01]  /*39e0*/  SYNCS.ARRIVE.TRANS64.RED.A1T0 RZ, [R3+URZ], RZ ;  /* 0x000000ff03ff79a7 */ /* 0x0045e200081004ff */
[----:B------:R2:W3:Y:S01]  /*39f0*/  @P0 SYNCS.PHASECHK.TRANS64.TRYWAIT P2, [UR4], R2 ;  /* 0x00000002ff0005a7 */ /* 0x0004e20008041104 */
[----:B-1----:R-:W-:Y:S01]  /*3a00*/  LOP3.LUT P1, RZ, R6, 0x1, RZ, 0xc0, !PT ;  /* 0x0000000106ff7812 */ /* 0x002fe2000782c0ff */
[----:B------:R-:W1:Y:S02]  /*3a10*/  SYNCS.PHASECHK.TRANS64.TRYWAIT P0, [UR22+0x130], R0 ;  /* 0x00013000ff0075a7 */ /* 0x000e640008001116 */
[----:B-123--:R-:W-:Y:S10]  /*3a20*/  @!P0 BRA `(.L_x_70) ;  /* 0x0000005800a08947 */ /* 0x00eff40003800000 */
.L_x_155:
[----:B------:R-:W-:Y:S01]  /*3a30*/  IADD3 R10, PT, PT, R10, 0x1, RZ ;  /* 0x000000010a0a7810 */ /* 0x000fe20007ffe0ff */
[----:B------:R-:W-:Y:S06]  /*3a40*/  BRA.U !UP4, `(.L_x_71) ;  /* 0x000000010c987547 */ /* 0x000fec000b800000 */
[----:B------:R-:W-:Y:S01]  /*3a50*/  UPLOP3.LUT UP2, UPT, UPT, UPT, UPT, 0x40, 0x4 ;  /* 0x000000000004789c */ /* 0x000fe20003f4e870 */
[----:B------:R-:W-:Y:S01]  /*3a60*/  UMOV UR16, UR29 ;  /* 0x0000001d00107c82 */ /* 0x000fe20008000000 */
[----:B------:R-:W-:Y:S01]  /*3a70*/  UMOV UR15, UR28 ;  /* 0x0000001c000f7c82 */ /* 0x000fe20008000000 */
[----:B------:R-:W-:-:S08]  /*3a80*/  UMOV UR6, UR14 ;  /* 0x0000000e00067c82 */ /* 0x000fd00008000000 */
.L_x_74:
[----:B------:R-:W-:Y:S02]  /*3a90*/  UIADD3 UR16, UPT, UPT, UR16, 0x1, URZ ;  /* 0x0000000110107890 */ /* 0x000fe4000fffe0ff */
[----:B--2---:R-:W-:Y:S02]  /*3aa0*/  ULEA UR5, UR6, UR17, 0x3 ;  /* 0x0000001106057291 */ /* 0x004fe4000f8e18ff */
[----:B------:R-:W-:Y:S01]  /*3ab0*/  UISETP.NE.AND UP3, UPT, UR16, URZ, UPT ;  /* 0x000000ff1000728c */ /* 0x000fe2000bf65270 */
[----:B---3--:R-:W-:Y:S10]  /*3ac0*/  @P2 BRA `(.L_x_72) ;  /* 0x00000000000c2947 */ /* 0x008ff40003800000 */
[----:B-1----:R-:W-:Y:S04]  /*3ad0*/  SHF.L.U32 R3, R8, 0x1f, RZ ;  /* 0x0000001f08037819 */ /* 0x002fe800000006ff */
[----:B------:R-:W1:Y:S02]  /*3ae0*/  SYNCS.PHASECHK.TRANS64.TRYWAIT P0, [UR5], R3 ;  /* 0x00000003ff0075a7 */ /* 0x000e640008001105 */
[----:B-1----:R-:W-:Y:S05]  /*3af0*/  @!P0 BRA `(.L_x_73) ;  /* 0x0000005800848947 */ /* 0x002fea0003800000 */
.L_x_72:
[----:B------:R-:W-:Y:S01]  /*3b00*/  UISETP.NE.AND UP0, UPT, UR15, 0x1, UPT ;  /* 0x000000010f00788c */ /* 0x000fe2000bf05270 */
[----:B------:R-:W-:Y:S01]  /*3b10*/  PLOP3.LUT P2, PT, PT, PT, PT, 0x80, 0x8 ;  /* 0x000000000008781c */ /* 0x000fe20003f4f070 */
[----:B------:R-:W-:Y:S02]  /*3b20*/  UIADD3 UR4, UPT, UPT, UR6, 0x1, URZ ;  /* 0x0000000106047890 */ /* 0x000fe4000fffe0ff */
[----:B------:R-:W-:Y:S02]  /*3b30*/  ULEA UR12, UR6, UR21, 0x9 ;  /* 0x00000015060c7291 */ /* 0x000fe4000f8e48ff */
[----:B------:R-:W-:Y:S01]  /*3b40*/  UISETP.NE.AND UP1, UPT, UR4, 0xc, UPT ;  /* 0x0000000c0400788c */ /* 0x000fe2000bf25270 */
[----:B------:R-:W-:Y:S01]  /*3b50*/  PLOP3.LUT P0, PT, PT, PT, UP0, 0x80, 0x8 ;  /* 0x000000000008781c */ /* 0x000fe20003f0f008 */
[----:B------:R-:W-:Y:S02]  /*3b60*/  UIADD3 UR10, UPT, UPT, UR12, 0x2, URZ ;  /* 0x000000020c0a7890 */ /* 0x000fe4000fffe0ff */
[----:B------:R-:W-:Y:S02]  /*3b70*/  USEL UR7, URZ, 0x1, UP1 ;  /* 0x00000001ff077887 */ /* 0x000fe40008800000 */
[----:B------:R-:W-:Y:S02]  /*3b80*/  USEL UR14, UR4, URZ, UP1 ;  /* 0x000000ff040e7287 */ /* 0x000fe40008800000 */
[----:B------:R-:W-:Y:S02]  /*3b90*/  UIADD3 UR15, UPT, UPT, UR15, -0x1, URZ ;  /* 0xffffffff0f0f7890 */ /* 0x000fe4000fffe0ff */
[----:B------:R-:W-:Y:S01]  /*3ba0*/  @UP0 ULEA UR4, UR14, UR17, 0x3 ;  /* 0x000000110e040291 */ /* 0x000fe2000f8e18ff */
[----:B------:R-:W-:Y:S01]  /*3bb0*/  LOP3.LUT R8, R8, UR7, RZ, 0x3c, !PT ;  /* 0x0000000708087c12 */ /* 0x000fe2000f8e3cff */
[----:B------:R-:W-:Y:S01]  /*3bc0*/  UIADD3 UR7, UPT, UPT, UR5, 0x60, URZ ;  /* 0x0000006005077890 */ /* 0x000fe2000fffe0ff */
[----:B------:R-:W-:Y:S02]  /*3bd0*/  UMOV UR13, 0x80004020 ;  /* 0x80004020000d7882 */ /* 0x000fe40000000000 */
[----:B-1----:R-:W-:Y:S01]  /*3be0*/  @P0 SHF.L.U32 R0, R8, 0x1f, RZ ;  /* 0x0000001f08000819 */ /* 0x002fe200000006ff */
[----:B------:R-:W-:Y:S01]  /*3bf0*/  UMOV UR5, 0x80004020 ;  /* 0x8000402000057882 */ /* 0x000fe20000000000 */
[----:B------:R-:W-:Y:S01]  /*3c00*/  UMOV UR11, 0x80004020 ;  /* 0x80004020000b7882 */ /* 0x000fe20000000000 */
[----:B------:R-:W-:Y:S01]  /*3c10*/  UMOV UR9, 0x80004020 ;  /* 0x8000402000097882 */ /* 0x000fe20000000000 */
[----:B------:R2:W3:Y:S01]  /*3c20*/  @P0 SYNCS.PHASECHK.TRANS64.TRYWAIT P2, [UR4], R0 ;  /* 0x00000000ff0005a7 */ /* 0x0004e20008041104 */
[----:B------:R-:W-:Y:S03]  /*3c30*/  ULEA UR4, UR6, UR20, 0x9 ;  /* 0x0000001406047291 */ /* 0x000fe6000f8e48ff */
[----:B------:R-:W-:Y:S01]  /*3c40*/  UMOV UR6, UR14 ;  /* 0x0000000e00067c82 */ /* 0x000fe20008000000 */
[----:B------:R-:W-:Y:S05]  /*3c50*/  UIADD3 UR8, UPT, UPT, UR4, 0x2, URZ ;  /* 0x0000000204087890 */ /* 0x000fea000fffe0ff */
[----:B------:R2:W-:Y:S01]  /*3c60*/  UTCQMMA gdesc[UR4], gdesc[UR12], tmem[UR18], tmem[UR26], idesc[UR27], UP2 ;  /* 0x00ff1a0c040075ea */ /* 0x0005e20009000312 */
[----:B------:R-:W-:Y:S03]  /*3c70*/  UPLOP3.LUT UP2, UPT, UPT, UPT, UPT, 0x80, 0x8 ;  /* 0x000000000008789c */ /* 0x000fe60003f4f070 */
[----:B------:R2:W-:Y:S01]  /*3c80*/  UTCQMMA gdesc[UR8], gdesc[UR10], tmem[UR18], tmem[UR24], idesc[UR25], UPT ;  /* 0x00ff180a080075ea */ /* 0x0005e2000b800312 */
[----:B------:R2:W-:Y:S01]  /*3c90*/  UTCBAR.MULTICAST [UR7], URZ, UR19 ;  /* 0x000000ff070073e9 */ /* 0x0005e20008000813 */
[----:B------:R-:W-:Y:S06]  /*3ca0*/  BRA.U UP3, `(.L_x_74) ;  /* 0xfffffffd03787547 */ /* 0x000fec000b83ffff */
.L_x_71:
[----:B--2---:R-:W-:Y:S01]  /*3cb0*/  UIADD3 UR4, UPT, UPT, UR23, 0x1, URZ ;  /* 0x0000000117047890 */ /* 0x004fe2000fffe0ff */
[C---:B------:R-:W-:Y:S01]  /*3cc0*/  ISETP.NE.AND P0, PT, R10.reuse, 0x2, PT ;  /* 0x000000020a00780c */ /* 0x040fe20003f05270 */
[----:B------:R-:W-:Y:S02]  /*3cd0*/  UIADD3 UR5, UPT, UPT, UR22, 0x110, URZ ;  /* 0x0000011016057890 */ /* 0x000fe4000fffe0ff */
[----:B------:R-:W-:Y:S01]  /*3ce0*/  UISETP.NE.AND UP0, UPT, UR4, 0x4, UPT ;  /* 0x000000040400788c */ /* 0x000fe2000bf05270 */
[----:B-1----:R-:W-:Y:S02]  /*3cf0*/  SEL R0, RZ, 0x1, P0 ;  /* 0x00000001ff007807 */ /* 0x002fe40000000000 */
[----:B------:R-:W-:Y:S01]  /*3d00*/  SEL R10, R10, RZ, P0 ;  /* 0x000000ff0a0a7207 */ /* 0x000fe20000000000 */
[----:B------:R-:W-:Y:S01]  /*3d10*/  USEL UR6, URZ, 0x1, UP0 ;  /* 0x00000001ff067887 */ /* 0x000fe20008000000 */
[----:B------:R-:W-:Y:S01]  /*3d20*/  LOP3.LUT R9, R9, R0, RZ, 0x3c, !PT ;  /* 0x0000000009097212 */ /* 0x000fe200078e3cff */
[----:B------:R-:W-:Y:S01]  /*3d30*/  USEL UR23, UR4, URZ, UP0 ;  /* 0x000000ff04177287 */ /* 0x000fe20008000000 */
[----:B------:R1:W-:Y:S03]  /*3d40*/  UTCBAR [UR5], URZ ;  /* 0x000000ff050073e9 */ /* 0x0003e600080000ff */
[----:B------:R-:W-:Y:S01]  /*3d50*/  LOP3.LUT R11, R11, UR6, RZ, 0x3c, !PT ;  /* 0x000000060b0b7c12 */ /* 0x000fe2000f8e3cff */
[----:B------:R-:W-:Y:S07]  /*3d60*/  @P1 BRA `(.L_x_75) ;  /* 0xfffffff800c81947 */ /* 0x000fee000383ffff */
[----:B------:R-:W2:Y:S01]  /*3d70*/  S2UR UR8, SR_CgaCtaId ;  /* 0x00000000000879c3 */ /* 0x000ea20000008800 */
[----:B------:R-:W-:Y:S01]  /*3d80*/  ELECT P0, URZ, PT ;  /* 0x0000000000ff782f */ /* 0x000fe20003800000 */
[----:B------:R-:W-:Y:S01]  /*3d90*/  IMAD.MOV.U32 R0, RZ, RZ, 0x1 ;  /* 0x00000001ff007424 */ /* 0x000fe200078e00ff */
[----:B------:R-:W-:Y:S01]  /*3da0*/  UIADD3 UR17, UPT, UPT, UR17, 0x130, URZ ;  /* 0x0000013011117890 */ /* 0x000fe2000fffe0ff */
[----:B------:R-:W-:Y:S01]  /*3db0*/  SHF.L.U32 R3, R11, 0x1f, RZ ;  /* 0x0000001f0b037819 */ /* 0x000fe200000006ff */
[----:B------:R-:W-:-:S03]  /*3dc0*/  UMOV UR4, 0x40 ;  /* 0x0000004000047882 */ /* 0x000fc60000000000 */
[----:B------:R-:W-:Y:S01]  /*3dd0*/  UVIRTCOUNT.DEALLOC.SMPOOL 0x80 ;  /* 0x000000800000784c */ /* 0x000fe20000000000 */
[----:B--2---:R-:W-:Y:S02]  /*3de0*/  ULEA UR8, UR8, UR4, 0x18 ;  /* 0x0000000408087291 */ /* 0x004fe4000f8ec0ff */
[----:B------:R-:W-:-:S07]  /*3df0*/  ULEA UR4, UR23, UR17, 0x3 ;  /* 0x0000001117047291 */ /* 0x000fce000f8e18ff */
[----:B------:R2:W-:Y:S02]  /*3e00*/  @P0 STS.U8 [UR8+0x1c], R0 ;  /* 0x00001c00ff000988 */ /* 0x0005e40008000008 */
[----:B------:R-:W4:Y:S02]  /*3e10*/  SYNCS.PHASECHK.TRANS64.TRYWAIT P0, [UR4], R3 ;  /* 0x00000003ff0075a7 */ /* 0x000f240008001104 */
[----:B--2-4-:R-:W-:Y:S05]  /*3e20*/  @!P0 BRA `(.L_x_76) ;  /* 0x0000005400d08947 */ /* 0x014fea0003800000 */
.L_x_158:
[----:B------:R-:W-:-:S04]  /*3e30*/  UIADD3 UR4, UPT, UPT, UR23, 0x1, URZ ;  /* 0x0000000117047890 */ /* 0x000fc8000fffe0ff */
[----:B------:R-:W-:-:S04]  /*3e40*/  UISETP.NE.AND UP0, UPT, UR4, 0x4, UPT ;  /* 0x000000040400788c */ /* 0x000fc8000bf05270 */
[----:B------:R-:W-:Y:S02]  /*3e50*/  USEL UR6, URZ, 0x1, UP0 ;  /* 0x00000001ff067887 */ /* 0x000fe40008000000 */
[----:B------:R-:W-:-:S04]  /*3e60*/  USEL UR4, UR4, URZ, UP0 ;  /* 0x000000ff04047287 */ /* 0x000fc80008000000 */
[----:B-1----:R-:W-:Y:S01]  /*3e70*/  ULEA UR5, UR4, UR17, 0x3 ;  /* 0x0000001104057291 */ /* 0x002fe2000f8e18ff */
[----:B------:R-:W-:-:S04]  /*3e80*/  LOP3.LUT R2, R11, UR6, RZ, 0x3c, !PT ;  /* 0x000000060b027c12 */ /* 0x000fc8000f8e3cff */
[----:B--2---:R-:W-:-:S04]  /*3e90*/  SHF.L.U32 R3, R2, 0x1f, RZ ;  /* 0x0000001f02037819 */ /* 0x004fc800000006ff */
[----:B------:R-:W1:Y:S02]  /*3ea0*/  SYNCS.PHASECHK.TRANS64.TRYWAIT P0, [UR5], R3 ;  /* 0x00000003ff0075a7 */ /* 0x000e640008001105 */
[----:B-1----:R-:W-:Y:S05]  /*3eb0*/  @!P0 BRA `(.L_x_77) ;  /* 0x0000005400c48947 */ /* 0x002fea0003800000 */
.L_x_160:
        /* <DEDUP_REMOVED lines=9> */
.L_x_162:
[----:B------:R-:W-:-:S04]  /*3f50*/  UIADD3 UR4, UPT, UPT, UR4, 0x1, URZ ;  /* 0x0000000104047890 */ /* 0x000fc8000fffe0ff */
[----:B------:R-:W-:-:S04]  /*3f60*/  UISETP.NE.AND UP0, UPT, UR4, 0x4, UPT ;  /* 0x000000040400788c */ /* 0x000fc8000bf05270 */
[----:B------:R-:W-:Y:S02]  /*3f70*/  USEL UR5, URZ, 0x1, UP0 ;  /* 0x00000001ff057887 */ /* 0x000fe40008000000 */
[----:B------:R-:W-:-:S04]  /*3f80*/  USEL UR4, UR4, URZ, UP0 ;  /* 0x000000ff04047287 */ /* 0x000fc80008000000 */
[----:B------:R-:W-:Y:S01]  /*3f90*/  ULEA UR4, UR4, UR17, 0x3 ;  /* 0x0000001104047291 */ /* 0x000fe2000f8e18ff */
[----:B-1----:R-:W-:-:S04]  /*3fa0*/  LOP3.LUT R3, R2, UR5, RZ, 0x3c, !PT ;  /* 0x0000000502037c12 */ /* 0x002fc8000f8e3cff */
[----:B------:R-:W-:-:S04]  /*3fb0*/  SHF.L.U32 R3, R3, 0x1f, RZ ;  /* 0x0000001f03037819 */ /* 0x000fc800000006ff */
[----:B------:R-:W1:Y:S02]  /*3fc0*/  SYNCS.PHASECHK.TRANS64.TRYWAIT P0, [UR4], R3 ;  /* 0x00000003ff0075a7 */ /* 0x000e640008001104 */
[----:B-1----:R-:W-:Y:S05]  /*3fd0*/  @!P0 BRA `(.L_x_79) ;  /* 0x0000005400ac8947 */ /* 0x002fea0003800000 */
.L_x_164:
[----:B------:R-:W-:Y:S01]  /*3fe0*/  NOP ;  /* 0x0000000000007918 */ /* 0x000fe20000000000 */
[----:B-1----:R-:W1:Y:S01]  /*3ff0*/  LDS R0, [UR8+0x14] ;  /* 0x00001408ff007984 */ /* 0x002e620008000800 */
[----:B------:R-:W-:Y:S01]  /*4000*/  ULOP3.LUT UR4, UR30, 0xffff, URZ, 0xc0, !UPT ;  /* 0x0000ffff1e047892 */ /* 0x000fe2000f8ec0ff */
[----:B------:R-:W-:Y:S01]  /*4010*/  UMOV UR5, 0xffff ;  /* 0x0000ffff00057882 */ /* 0x000fe20000000000 */
[----:B------:R-:W-:Y:S02]  /*4020*/  UMOV UR6, 0x1 ;  /* 0x0000000100067882 */ /* 0x000fe40000000000 */
[----:B------:R-:W-:-:S04]  /*4030*/  USHF.R.U32.HI UR4, URZ, 0x5, UR4 ;  /* 0x00000005ff047899 */ /* 0x000fc80008011604 */
[----:B------:R-:W-:Y:S02]  /*4040*/  USHF.L.U32 UR5, UR5, UR4, URZ ;  /* 0x0000000405057299 */ /* 0x000fe400080006ff */
[----:B------:R-:W-:-:S04]  /*4050*/  USHF.L.U32 UR4, UR6, UR4, URZ ;  /* 0x0000000406047299 */ /* 0x000fc800080006ff */
[----:B-1----:R-:W-:-:S04]  /*4060*/  LOP3.LUT R0, R0, UR5, RZ, 0xc0, !PT ;  /* 0x0000000500007c12 */ /* 0x002fc8000f8ec0ff */
[----:B------:R-:W-:-:S13]  /*4070*/  ISETP.NE.AND P0, PT, R0, UR5, PT ;  /* 0x0000000500007c0c */ /* 0x000fda000bf05270 */
[----:B------:R-:W-:Y:S05]  /*4080*/  @P0 BRA `(.L_x_80) ;  /* 0x0000000000580947 */ /* 0x000fea0003800000 */
[----:B------:R-:W1:Y:S02]  /*4090*/  LDS R0, [UR8+0x18] ;  /* 0x00001808ff007984 */ /* 0x000e640008000800 */
[----:B-1----:R-:W-:-:S04]  /*40a0*/  LOP3.LUT R0, R0, UR4, RZ, 0xc0, !PT ;  /* 0x0000000400007c12 */ /* 0x002fc8000f8ec0ff */
[----:B------:R-:W-:-:S13]  /*40b0*/  ISETP.NE.AND P0, PT, R0, UR4, PT ;  /* 0x0000000400007c0c */ /* 0x000fda000bf05270 */
[----:B------:R-:W-:Y:S05]  /*40c0*/  @P0 BRA `(.L_x_81) ;  /* 0x00000000003c0947 */ /* 0x000fea0003800000 */
[----:B------:R-:W1:Y:S01]  /*40d0*/  S2R R2, SR_LANEID ;  /* 0x0000000000027919 */ /* 0x000e620000000000 */
[----:B------:R-:W-:Y:S01]  /*40e0*/  ULOP3.LUT UR5, URZ, UR5, URZ, 0x33, !UPT ;  /* 0x00000005ff057292 */ /* 0x000fe2000f8e33ff */
[----:B------:R-:W-:Y:S01]  /*40f0*/  LOP3.LUT R4, RZ, UR4, RZ, 0x33, !PT ;  /* 0x00000004ff047c12 */ /* 0x000fe2000f8e33ff */
[----:B------:R-:W-:Y:S02]  /*4100*/  VOTEU.ANY UR4, UPT, PT ;  /* 0x0000000000047886 */ /* 0x000fe400038e0100 */
[----:B------:R-:W-:Y:S01]  /*4110*/  UFLO.U32 UR4, UR4 ;  /* 0x00000004000472bd */ /* 0x000fe200080e0000 */
[----:B------:R-:W2:Y:S01]  /*4120*/  REDUX UR6, R4 ;  /* 0x00000000040673c4 */ /* 0x000ea20000000000 */
[----:B------:R-:W-:-:S06]  /*4130*/  IMAD.U32 R0, RZ, RZ, UR5 ;  /* 0x00000005ff007e24 */ /* 0x000fcc000f8e00ff */
[----:B------:R4:W-:Y:S01]  /*4140*/  UTCATOMSWS.AND URZ, UR5 ;  /* 0x0000000500ff79e3 */ /* 0x0009e20008000000 */
[----:B------:R-:W3:Y:S01]  /*4150*/  REDUX UR7, R0 ;  /* 0x00000000000773c4 */ /* 0x000ee20000000000 */
[----:B-1----:R-:W-:Y:S01]  /*4160*/  ISETP.EQ.U32.AND P0, PT, R2, UR4, PT ;  /* 0x0000000402007c0c */ /* 0x002fe2000bf02070 */
[----:B--2---:R-:W-:Y:S01]  /*4170*/  IMAD.U32 R2, RZ, RZ, UR6 ;  /* 0x00000006ff027e24 */ /* 0x004fe2000f8e00ff */
[----:B---3--:R-:W-:-:S11]  /*4180*/  MOV R3, UR7 ;  /* 0x0000000700037c02 */ /* 0x008fd60008000f00 */
[----:B------:R4:W-:Y:S04]  /*4190*/  @P0 ATOMS.AND RZ, [UR8+0x14], R3 ;  /* 0x00001403ffff098c */ /* 0x0009e8000a800008 */
[----:B------:R4:W-:Y:S01]  /*41a0*/  @P0 ATOMS.AND RZ, [UR8+0x18], R2 ;  /* 0x00001802ffff098c */ /* 0x0009e2000a800008 */
[----:B------:R-:W-:Y:S05]  /*41b0*/  BRA `(.L_x_82) ;  /* 0x0000000000147947 */ /* 0x000fea0003800000 */
.L_x_81:
[----:B------:R-:W-:Y:S02]  /*41c0*/  MOV R2, 0x41e0 ;  /* 0x000041e000027802 */ /* 0x000fe40000000f00 */
[----:B---3-5:R-:W-:Y:S05]  /*41d0*/  CALL.REL.NOINC `($__internal_0_$__cuda_sm10x_tcgen05_guardrail_trap_col_being_dealloced_not_returned_by_alloc) ;  /* 0x0000005800087944 */ /* 0x028fea0003c00000 */
[----:B------:R-:W-:Y:S05]  /*41e0*/  BRA `(.L_x_82) ;  /* 0x0000000000087947 */ /* 0x000fea0003800000 */
.L_x_80:
[----:B------:R-:W-:Y:S02]  /*41f0*/  MOV R2, 0x4210 ;  /* 0x0000421000027802 */ /* 0x000fe40000000f00 */
[----:B---3-5:R-:W-:Y:S05]  /*4200*/  CALL.REL.NOINC `($__internal_2_$__cuda_sm10x_tcgen05_guardrail_trap_unallocated_columns_being_dealloced) ;  /* 0x0000005800147944 */ /* 0x028fea0003c00000 */
.L_x_82:
[----:B------:R-:W-:Y:S01]  /*4210*/  NOP ;  /* 0x0000000000007918 */ /* 0x000fe20000000000 */
[----:B----4-:R-:W-:Y:S05]  /*4220*/  EXIT ;  /* 0x000000000000794d */ /* 0x010fea0003800000 */
.L_x_64:
[----:B------:R-:W-:-:S09]  /*4230*/  UISETP.NE.OR UP0, UPT, UR17, 0x3, !UP3 ;  /* 0x000000031100788c */ /* 0x000fd2000df05670 */
[----:B------:R-:W-:Y:S05]  /*4240*/  BRA.U UP0, `(.L_x_83) ;  /* 0x0000000d00807547 */ /* 0x000fea000b800000 */
[----:B------:R-:W1:Y:S01]  /*4250*/  LDCU UR32, c[0x0][0x370] ;  /* 0x00006e00ff2077ac */ /* 0x000e620008000800 */
[----:B------:R-:W2:Y:S01]  /*4260*/  LDC.64 R16, c[0x0][0x348] ;  /* 0x0000d200ff107b82 */ /* 0x000ea20000000a00 */
[----:B------:R-:W-:Y:S02]  /*4270*/  HFMA2 R13, -RZ, RZ, 0, 0 ;  /* 0x00000000ff0d7431 */ /* 0x000fe400000001ff */
[----:B------:R-:W-:Y:S01]  /*4280*/  IMAD.MOV.U32 R15, RZ, RZ, 0x1 ;  /* 0x00000001ff0f7424 */ /* 0x000fe200078e00ff */
[----:B------:R-:W1:Y:S01]  /*4290*/  LDCU.128 UR28, c[0x0][0xb10] ;  /* 0x00016200ff1c77ac */ /* 0x000e620008000c00 */
[----:B------:R-:W-:Y:S01]  /*42a0*/  IMAD.MOV.U32 R14, RZ, RZ, RZ ;  /* 0x000000ffff0e7224 */ /* 0x000fe200078e00ff */
[----:B------:R-:W-:Y:S01]  /*42b0*/  MOV R7, 0x2000 ;  /* 0x0000200000077802 */ /* 0x000fe20000000f00 */
[----:B------:R-:W3:Y:S01]  /*42c0*/  LDCU UR27, c[0x0][0x374] ;  /* 0x00006e80ff1b77ac */ /* 0x000ee20008000800 */
[----:B------:R-:W4:Y:S01]  /*42d0*/  LDC.64 R2, c[0x0][0x888] ;  /* 0x00022200ff027b82 */ /* 0x000f220000000a00 */
[----:B------:R-:W3:Y:S01]  /*42e0*/  LDCU UR15, c[0x0][0xb0c] ;  /* 0x00016180ff0f77ac */ /* 0x000ee20008000800 */
[----:B------:R-:W2:Y:S06]  /*42f0*/  LDCU UR38, c[0x0][0xb20] ;  /* 0x00016400ff2677ac */ /* 0x000eac0008000800 */
[----:B------:R-:W4:Y:S01]  /*4300*/  LDC.64 R4, c[0x0][0x890] ;  /* 0x00022400ff047b82 */ /* 0x000f220000000a00 */
[----:B------:R-:W2:Y:S01]  /*4310*/  LDCU UR4, c[0x0][0xb30] ;  /* 0x00016600ff0477ac */ /* 0x000ea20008000800 */
[----:B------:R-:W-:Y:S01]  /*4320*/  UMOV UR21, 0x400 ;  /* 0x0000040000157882 */ /* 0x000fe20000000000 */
[----:B-1----:R-:W-:-:S02]  /*4330*/  UIMAD.WIDE.U32 UR6, UR32, UR28, URZ ;  /* 0x0000001c200672a5 */ /* 0x002fc4000f8e00ff */
[----:B---3--:R-:W-:Y:S02]  /*4340*/  UIMAD.WIDE.U32 UR8, UR27, UR31, URZ ;  /* 0x0000001f1b0872a5 */ /* 0x008fe4000f8e00ff */
[----:B------:R-:W-:Y:S02]  /*4350*/  ULEA UR21, UR45, UR21, 0x18 ;  /* 0x000000152d157291 */ /* 0x000fe4000f8ec0ff */
[----:B------:R-:W-:Y:S02]  /*4360*/  UPLOP3.LUT UP3, UPT, UPT, UPT, UPT, 0x40, 0x4 ;  /* 0x000000000004789c */ /* 0x000fe40003f6e870 */
[----:B------:R-:W-:Y:S01]  /*4370*/  UIADD3 UR33, UPT, UPT, UR21, 0xc8, URZ ;  /* 0x000000c815217890 */ /* 0x000fe2000fffe0ff */
[----:B------:R-:W-:Y:S01]  /*4380*/  UMOV UR6, UR7 ;  /* 0x0000000700067c82 */ /* 0x000fe20008000000 */
[----:B------:R-:W-:Y:S01]  /*4390*/  UMOV UR34, UR9 ;  /* 0x0000000900227c82 */ /* 0x000fe20008000000 */
[----:B------:R-:W-:Y:S02]  /*43a0*/  UISETP.GE.AND UP0, UPT, UR42, 0x1, UPT ;  /* 0x000000012a00788c */ /* 0x000fe4000bf06270 */
[----:B------:R-:W-:Y:S01]  /*43b0*/  UISETP.NE.AND UP4, UPT, UR42, 0x1, UPT ;  /* 0x000000012a00788c */ /* 0x000fe2000bf85270 */
[----:B------:R-:W1:Y:S01]  /*43c0*/  LDCU.64 UR22, c[0x0][0xb28] ;  /* 0x00016500ff1677ac */ /* 0x000e620008000a00 */
[----:B------:R-:W-:-:S02]  /*43d0*/  UISETP.NE.AND UP6, UPT, UR15, 0x1, UPT ;  /* 0x000000010f00788c */ /* 0x000fc4000bfc5270 */
[----:B------:R-:W-:Y:S02]  /*43e0*/  UISETP.NE.AND UP5, UPT, UR30, 0x1, UPT ;  /* 0x000000011e00788c */ /* 0x000fe4000bfa5270 */
[----:B------:R-:W-:Y:S02]  /*43f0*/  UIADD3 UR17, UPT, UPT, UR21, 0xc0, URZ ;  /* 0x000000c015117890 */ /* 0x000fe4000fffe0ff */
[----:B------:R-:W-:Y:S02]  /*4400*/  UPRMT UR33, UR45, 0x654, UR33 ;  /* 0x000006542d217896 */ /* 0x000fe40008000021 */
[----:B------:R-:W-:Y:S02]  /*4410*/  USHF.R.U32.HI UR35, URZ, UR29, UR6 ;  /* 0x0000001dff237299 */ /* 0x000fe40008011606 */
[----:B--2---:R-:W-:Y:S02]  /*4420*/  USHF.R.U32.HI UR34, URZ, UR38, UR34 ;  /* 0x00000026ff227299 */ /* 0x004fe40008011622 */
[----:B------:R-:W-:-:S11]  /*4430*/  UISETP.NE.AND UP2, UPT, UR4, 0x1, UPT ;  /* 0x000000010400788c */ /* 0x000fd6000bf45270 */
.L_x_92:
[C---:B------:R-:W-:Y:S02]  /*4440*/  LEA R12, R14.reuse, UR21, 0x3 ;  /* 0x000000150e0c7c11 */ /* 0x040fe4000f8e18ff */
[----:B------:R-:W-:Y:S02]  /*4450*/  SHF.L.U32 R9, R13, 0x1f, RZ ;  /* 0x0000001f0d097819 */ /* 0x000fe400000006ff */
[----:B------:R-:W-:Y:S02]  /*4460*/  LEA R10, R14, UR21, 0x4 ;  /* 0x000000150e0a7c11 */ /* 0x000fe4000f8e20ff */
[----:B--2---:R-:W2:Y:S02]  /*4470*/  SYNCS.PHASECHK.TRANS64.TRYWAIT P0, [R12+URZ+0xf0], R9 ;  /* 0x0000f0090c0075a7 */ /* 0x004ea400080011ff */
[----:B--2---:R-:W-:Y:S05]  /*4480*/  @!P0 BRA `(.L_x_84) ;  /* 0x0000005000988947 */ /* 0x004fea0003800000 */
.L_x_165:
[----:B--2---:R-:W2:Y:S01]  /*4490*/  LDS.128 R8, [R10+0x180] ;  /* 0x000180000a087984 */ /* 0x004ea20000000c00 */
[----:B------:R-:W-:Y:S01]  /*44a0*/  UISETP.GE.AND UP0, UPT, UR42, 0x1, UPT ;  /* 0x000000012a00788c */ /* 0x000fe2000bf06270 */
[----:B------:R-:W-:Y:S01]  /*44b0*/  @!PT LDS RZ, [RZ] ;  /* 0x00000000fffff984 */ /* 0x000fe20000000800 */
[----:B------:R-:W-:Y:S01]  /*44c0*/  @!PT LDS RZ, [RZ] ;  /* 0x00000000fffff984 */ /* 0x000fe20000000800 */
[----:B------:R-:W-:Y:S01]  /*44d0*/  @!PT LDS RZ, [RZ] ;  /* 0x00000000fffff984 */ /* 0x000fe20000000800 */
[----:B------:R-:W-:Y:S01]  /*44e0*/  @!PT LDS RZ, [RZ] ;  /* 0x00000000fffff984 */ /* 0x000fe20000000800 */
[----:B------:R3:W-:Y:S06]  /*44f0*/  MEMBAR.ALL.CTA ;  /* 0x0000000000007992 */ /* 0x0007ec0000008000 */
[----:B---3--:R-:W3:Y:S01]  /*4500*/  FENCE.VIEW.ASYNC.S ;  /* 0x00000000000073c6 */ /* 0x008ee20000000000 */
[----:B--2---:R-:W-:Y:S11]  /*4510*/  LOP3.LUT P0, RZ, R10, 0x1, RZ, 0xc0, !PT ;  /* 0x000000010aff7812 */ /* 0x004ff6000780c0ff */
[----:B------:R-:W-:Y:S02]  /*4520*/  @!UPT UIADD3 URZ, UPT, UPT, URZ, URZ, URZ ;  /* 0x000000fffffff290 */ /* 0x000fe4000fffe0ff */
[----:B---3--:R-:W-:Y:S01]  /*4530*/  VOTEU.ANY UP1, P0 ;  /* 0x0000000000ff7886 */ /* 0x008fe20000020100 */
[----:B------:R-:W-:Y:S11]  /*4540*/  PLOP3.LUT P0, PT, PT, PT, UP1, 0x80, 0x8 ;  /* 0x000000000008781c */ /* 0x000ff60003f0f018 */
[----:B------:R-:W-:Y:S02]  /*4550*/  @!UPT UIADD3 URZ, UPT, UPT, URZ, URZ, URZ ;  /* 0x000000fffffff290 */ /* 0x000fe4000fffe0ff */
[----:B------:R-:W-:Y:S02]  /*4560*/  @P0 SHF.R.U32.HI R0, RZ, 0x10, R9 ;  /* 0x00000010ff000819 */ /* 0x000fe40000011609 */
[----:B------:R-:W-:Y:S02]  /*4570*/  @P0 MOV R6, R8 ;  /* 0x0000000800060202 */ /* 0x000fe40000000f00 */
[----:B------:R-:W-:Y:S01]  /*4580*/  @P0 R2UR UR4, R0 ;  /* 0x00000000000402ca */ /* 0x000fe200000e0000 */
[----:B------:R-:W-:Y:S01]  /*4590*/  VIADD R0, R12, 0x100 ;  /* 0x000001000c007836 */ /* 0x000fe20000000000 */
[----:B------:R-:W-:Y:S02]  /*45a0*/  @P0 LOP3.LUT R8, R9, 0xffff, RZ, 0xc0, !PT ;  /* 0x0000ffff09080812 */ /* 0x000fe400078ec0ff */
[----:B------:R-:W-:Y:S02]  /*45b0*/  @P0 R2UR UR6, R6 ;  /* 0x00000000060602ca */ /* 0x000fe400000e0000 */
[----:B------:R-:W-:Y:S02]  /*45c0*/  PRMT R0, RZ, 0x654, R0 ;  /* 0x00000654ff007816 */ /* 0x000fe40000000000 */
[----:B------:R-:W-:Y:S02]  /*45d0*/  @P0 R2UR UR5, R8 ;  /* 0x00000000080502ca */ /* 0x000fe400000e0000 */
[----:B------:R2:W-:Y:S03]  /*45e0*/  SYNCS.ARRIVE.TRANS64.RED.A1T0 RZ, [R0+URZ], RZ ;  /* 0x000000ff00ff79a7 */ /* 0x0005e600081004ff */
[----:B------:R-:W-:Y:S04]  /*45f0*/  @UP1 UMOV UR26, UR4 ;  /* 0x00000004001a1c82 */ /* 0x000fe80008000000 */
[----:B------:R-:W-:Y:S04]  /*4600*/  @UP1 UMOV UR14, UR6 ;  /* 0x00000006000e1c82 */ /* 0x000fe80008000000 */
[----:B------:R-:W-:Y:S01]  /*4610*/  @UP1 UMOV UR13, UR5 ;  /* 0x00000005000d1c82 */ /* 0x000fe20008000000 */
[----:B------:R-:W-:Y:S05]  /*4620*/  BRA.U !UP0, `(.L_x_85) ;  /* 0x0000000108a47547 */ /* 0x000fea000b800000 */
[----:B------:R-:W-:Y:S02]  /*4630*/  UIMAD.WIDE.U32 UR8, UR13, UR31, URZ ;  /* 0x0000001f0d0872a5 */ /* 0x000fe4000f8e00ff */
[----:B------:R-:W-:Y:S02]  /*4640*/  UIMAD.WIDE.U32 UR10, UR14, UR28, URZ ;  /* 0x0000001c0e0a72a5 */ /* 0x000fe4000f8e00ff */
[----:B------:R-:W-:Y:S02]  /*4650*/  USEL UR4, UR27, UR34, !UP5 ;  /* 0x000000221b047287 */ /* 0x000fe4000e800000 */
[----:B------:R-:W-:Y:S02]  /*4660*/  USEL UR7, UR32, UR35, !UP6 ;  /* 0x0000002320077287 */ /* 0x000fe4000f000000 */
[----:B-1----:R-:W-:Y:S02]  /*4670*/  UIMAD.WIDE.U32 UR18, UR4, UR22, URZ ;  /* 0x00000016041272a5 */ /* 0x002fe4000f8e00ff */
[----:B------:R-:W-:Y:S01]  /*4680*/  UIMAD.WIDE.U32 UR24, UR7, UR22, URZ ;  /* 0x00000016071872a5 */ /* 0x000fe2000f8e00ff */
[----:B------:R-:W-:Y:S02]  /*4690*/  UMOV UR5, UR9 ;  /* 0x0000000900057c82 */ /* 0x000fe40008000000 */
[----:B------:R-:W-:Y:S03]  /*46a0*/  USHF.R.U32.HI UR6, URZ, UR38, UR5 ;  /* 0x00000026ff067299 */ /* 0x000fe60008011605 */
[----:B------:R-:W-:Y:S01]  /*46b0*/  UMOV UR5, UR11 ;  /* 0x0000000b00057c82 */ /* 0x000fe20008000000 */
[----:B------:R-:W-:Y:S02]  /*46c0*/  USEL UR6, UR13, UR6, !UP5 ;  /* 0x000000060d067287 */ /* 0x000fe4000e800000 */
[----:B------:R-:W-:Y:S02]  /*46d0*/  USHF.R.U32.HI UR8, URZ, UR29, UR5 ;  /* 0x0000001dff087299 */ /* 0x000fe40008011605 */
[----:B------:R-:W-:Y:S01]  /*46e0*/  UIMAD.WIDE.U32 UR10, UR6, UR22, URZ ;  /* 0x00000016060a72a5 */ /* 0x000fe2000f8e00ff */
[----:B------:R-:W-:Y:S02]  /*46f0*/  UMOV UR5, UR19 ;  /* 0x0000001300057c82 */ /* 0x000fe40008000000 */
[----:B------:R-:W-:Y:S03]  /*4700*/  @UP4 USHF.R.U32.HI UR4, URZ, UR23, UR5 ;  /* 0x00000017ff044299 */ /* 0x000fe60008011605 */
[----:B------:R-:W-:Y:S01]  /*4710*/  UMOV UR5, UR25 ;  /* 0x0000001900057c82 */ /* 0x000fe20008000000 */
[----:B------:R-:W-:Y:S02]  /*4720*/  UIMAD UR4, UR42, UR4, URZ ;  /* 0x000000042a0472a4 */ /* 0x000fe4000f8e02ff */
[----:B------:R-:W-:Y:S02]  /*4730*/  @UP4 USHF.R.U32.HI UR7, URZ, UR23, UR5 ;  /* 0x00000017ff074299 */ /* 0x000fe40008011605 */
[----:B------:R-:W-:Y:S02]  /*4740*/  USEL UR5, UR14, UR8, !UP6 ;  /* 0x000000080e057287 */ /* 0x000fe4000f000000 */
[----:B------:R-:W-:Y:S02]  /*4750*/  UIMAD UR8, UR42, UR7, URZ ;  /* 0x000000072a0872a4 */ /* 0x000fe4000f8e02ff */
[----:B------:R-:W-:Y:S03]  /*4760*/  UISETP.GE.AND UP0, UPT, UR6, UR4, UPT ;  /* 0x000000040600728c */ /* 0x000fe6000bf06270 */
[----:B------:R-:W-:Y:S01]  /*4770*/  UMOV UR4, UR11 ;  /* 0x0000000b00047c82 */ /* 0x000fe20008000000 */
[----:B------:R-:W-:Y:S02]  /*4780*/  UISETP.GE.OR UP0, UPT, UR5, UR8, UP0 ;  /* 0x000000080500728c */ /* 0x000fe40008706670 */
[----:B------:R-:W-:Y:S02]  /*4790*/  USHF.R.U32.HI UR4, URZ, UR23, UR4 ;  /* 0x00000017ff047299 */ /* 0x000fe40008011604 */
[----:B------:R-:W-:Y:S02]  /*47a0*/  UIMAD.WIDE.U32 UR8, UR5, UR22, URZ ;  /* 0x00000016050872a5 */ /* 0x000fe4000f8e00ff */
[----:B------:R-:W-:Y:S04]  /*47b0*/  USEL UR10, UR6, UR4, !UP4 ;  /* 0x00000004060a7287 */ /* 0x000fe8000e000000 */
[----:B------:R-:W-:Y:S01]  /*47c0*/  UIADD3 UR11, UPT, UPT, -UR10, URZ, URZ ;  /* 0x000000ff0a0b7290 */ /* 0x000fe2000fffe1ff */
[----:B------:R-:W-:Y:S02]  /*47d0*/  @!UP0 UMOV UR4, UR9 ;  /* 0x0000000900048c82 */ /* 0x000fe40008000000 */
[----:B------:R-:W-:Y:S02]  /*47e0*/  @!UP0 USHF.R.U32.HI UR4, URZ, UR23, UR4 ;  /* 0x00000017ff048299 */ /* 0x000fe40008011604 */
[----:B------:R-:W-:Y:S02]  /*47f0*/  UIMAD UR8, UR42, UR11, UR6 ;  /* 0x0000000b2a0872a4 */ /* 0x000fe4000f8e0206 */
[----:B------:R-:W-:Y:S04]  /*4800*/  @!UP0 USEL UR4, UR5, UR4, !UP4 ;  /* 0x0000000405048287 */ /* 0x000fe8000e000000 */
[----:B------:R-:W-:Y:S02]  /*4810*/  @!UP0 UIMAD UR8, UR7, UR8, UR4 ;  /* 0x00000008070882a4 */ /* 0x000fe4000f8e0204 */
[----:B------:R-:W-:Y:S02]  /*4820*/  @!UP0 UIADD3 UR9, UPT, UPT, UR10, -UR4, URZ ;  /* 0x800000040a098290 */ /* 0x000fe4000fffe0ff */
[----:B------:R-:W-:Y:S02]  /*4830*/  UIADD3 UR4, UPT, UPT, -UR5, URZ, URZ ;  /* 0x000000ff05047290 */ /* 0x000fe4000fffe1ff */
[----:B------:R-:W-:Y:S02]  /*4840*/  UIADD3 UR7, UPT, UPT, -UR6, URZ, URZ ;  /* 0x000000ff06077290 */ /* 0x000fe4000fffe1ff */
[----:B------:R-:W-:Y:S02]  /*4850*/  @!UP0 UIMAD UR6, UR9, UR42, UR5 ;  /* 0x0000002a090682a4 */ /* 0x000fe4000f8e0205 */
[----:B------:R-:W-:Y:S02]  /*4860*/  UIMAD UR14, UR15, UR4, UR14 ;  /* 0x000000040f0e72a4 */ /* 0x000fe4000f8e020e */
[----:B------:R-:W-:Y:S01]  /*4870*/  UIMAD UR13, UR30, UR7, UR13 ;  /* 0x000000071e0d72a4 */ /* 0x000fe2000f8e020d */
[----:B------:R-:W-:Y:S02]  /*4880*/  @!UP0 UMOV UR5, UR8 ;  /* 0x0000000800058c82 */ /* 0x000fe40008000000 */
[----:B------:R-:W-:Y:S02]  /*4890*/  UIMAD UR14, UR5, UR15, UR14 ;  /* 0x0000000f050e72a4 */ /* 0x000fe4000f8e020e */
[----:B------:R-:W-:Y:S11]  /*48a0*/  UIMAD UR13, UR6, UR30, UR13 ;  /* 0x0000001e060d72a4 */ /* 0x000ff6000f8e020d */
[----:B------:R-:W-:Y:S01]  /*48b0*/  @!UPT UIADD3 URZ, UPT, UPT, URZ, URZ, URZ ;  /* 0x000000fffffff290 */ /* 0x000fe2000fffe0ff */
.L_x_85:
[----:B------:R-:W3:Y:S01]  /*48c0*/  @!UP2 LDCU.128 UR8, c[0x0][0xb10] ;  /* 0x00016200ff08a7ac */ /* 0x000ee20008000c00 */
[C---:B----4-:R-:W-:Y:S02]  /*48d0*/  ISETP.NE.U32.AND P1, PT, R4.reuse, RZ, PT ;  /* 0x000000ff0400720c */ /* 0x050fe40003f25070 */
[----:B------:R-:W-:Y:S02]  /*48e0*/  ISETP.NE.U32.AND P0, PT, R4, RZ, PT ;  /* 0x000000ff0400720c */ /* 0x000fe40003f05070 */
[C---:B------:R-:W-:Y:S02]  /*48f0*/  ISETP.NE.AND.EX P1, PT, R5.reuse, RZ, PT, P1 ;  /* 0x000000ff0500720c */ /* 0x040fe40003f25310 */
[----:B------:R-:W-:Y:S01]  /*4900*/  ISETP.NE.AND.EX P0, PT, R5, RZ, PT, P0 ;  /* 0x000000ff0500720c */ /* 0x000fe20003f05300 */
[----:B------:R-:W4:Y:S01]  /*4910*/  @!UP2 LDCU UR5, c[0x0][0xb0c] ;  /* 0x00016180ff05a7ac */ /* 0x000f220008000800 */
[----:B------:R-:W-:Y:S01]  /*4920*/  SHF.L.U32 R9, R15, 0x1f, RZ ;  /* 0x0000001f0f097819 */ /* 0x000fe200000006ff */
[----:B------:R-:W-:Y:S02]  /*4930*/  USHF.L.U32 UR19, UR16, 0x7, URZ ;  /* 0x0000000710137899 */ /* 0x000fe400080006ff */
[----:B------:R-:W-:Y:S02]  /*4940*/  USHF.L.U32 UR18, UR20, 0x7, URZ ;  /* 0x0000000714127899 */ /* 0x000fe400080006ff */
[----:B---3--:R-:W-:Y:S07]  /*4950*/  UIMAD.WIDE.U32 UR6, UR14, UR8, URZ ;  /* 0x000000080e0672a5 */ /* 0x008fee000f8e00ff */
[----:B------:R-:W-:Y:S01]  /*4960*/  @!UP2 UMOV UR4, UR7 ;  /* 0x000000070004ac82 */ /* 0x000fe20008000000 */
[----:B----4-:R-:W-:Y:S02]  /*4970*/  @!UP2 UISETP.NE.AND UP0, UPT, UR5, 0x1, UPT ;  /* 0x000000010500a88c */ /* 0x010fe4000bf05270 */
[----:B------:R-:W-:Y:S02]  /*4980*/  @!UP2 USHF.R.U32.HI UR4, URZ, UR9, UR4 ;  /* 0x00000009ff04a299 */ /* 0x000fe40008011604 */
[----:B------:R-:W-:Y:S02]  /*4990*/  UIMAD.WIDE.U32 UR6, UR13, UR11, URZ ;  /* 0x0000000b0d0672a5 */ /* 0x000fe4000f8e00ff */
[----:B------:R-:W-:Y:S02]  /*49a0*/  @!UP2 USEL UR8, UR14, UR4, !UP0 ;  /* 0x000000040e08a287 */ /* 0x000fe4000c000000 */
[----:B------:R-:W-:Y:S03]  /*49b0*/  @!UP2 UISETP.NE.AND UP0, UPT, UR10, 0x1, UPT ;  /* 0x000000010a00a88c */ /* 0x000fe6000bf05270 */
[----:B------:R-:W-:Y:S02]  /*49c0*/  @!UP2 UMOV UR6, UR7 ;  /* 0x000000070006ac82 */ /* 0x000fe40008000000 */
[----:B------:R-:W3:Y:S02]  /*49d0*/  @!UP2 LDCU UR4, c[0x0][0xb20] ;  /* 0x00016400ff04a7ac */ /* 0x000ee40008000800 */
[----:B---3--:R-:W-:Y:S04]  /*49e0*/  @!UP2 USHF.R.U32.HI UR6, URZ, UR4, UR6 ;  /* 0x00000004ff06a299 */ /* 0x008fe80008011606 */
[----:B------:R-:W-:Y:S04]  /*49f0*/  @!UP2 USEL UR6, UR13, UR6, !UP0 ;  /* 0x000000060d06a287 */ /* 0x000fe8000c000000 */
[----:B------:R-:W-:Y:S02]  /*4a00*/  @!UP2 UIADD3 UR4, UPT, UPT, -UR8, UR6, URZ ;  /* 0x000000060804a290 */ /* 0x000fe4000fffe1ff */
[----:B------:R-:W-:Y:S02]  /*4a10*/  @!UP2 UIADD3 UR6, UPT, UPT, UR8, -UR6, URZ ;  /* 0x800000060806a290 */ /* 0x000fe4000fffe0ff */
[----:B------:R-:W-:Y:S02]  /*4a20*/  @!UP2 UIMAD UR14, UR4, UR5, UR14 ;  /* 0x00000005040ea2a4 */ /* 0x000fe4000f8e020e */
[----:B------:R-:W-:Y:S01]  /*4a30*/  @!UP2 UIMAD UR13, UR6, UR10, UR13 ;  /* 0x0000000a060da2a4 */ /* 0x000fe2000f8e020d */
[----:B------:R-:W-:Y:S11]  /*4a40*/  BRA.U UP3, `(.L_x_86) ;  /* 0x0000000103107547 */ /* 0x000ff6000b800000 */
[----:B--2---:R-:W-:Y:S04]  /*4a50*/  MOV R0, UR37 ;  /* 0x0000002500007c02 */ /* 0x004fe80008000f00 */
[----:B------:R-:W-:Y:S04]  /*4a60*/  SHF.L.U32 R11, R0, 0x1f, RZ ;  /* 0x0000001f000b7819 */ /* 0x000fe800000006ff */
[----:B------:R-:W2:Y:S02]  /*4a70*/  SYNCS.PHASECHK.TRANS64.TRYWAIT P2, [UR21+0xe8], R11 ;  /* 0x0000e80bff0075a7 */ /* 0x000ea40008041115 */
[----:B--2---:R-:W-:Y:S05]  /*4a80*/  @!P2 BRA `(.L_x_87) ;  /* 0x0000004c002ca947 */ /* 0x004fea0003800000 */
.L_x_86:
[----:B------:R-:W-:Y:S05]  /*4a90*/  @!P1 BRA `(.L_x_88) ;  /* 0x0000000000309947 */ /* 0x000fea0003800000 */
[----:B------:R-:W-:Y:S01]  /*4aa0*/  ISETP.NE.U32.AND P1, PT, R2, RZ, PT ;  /* 0x000000ff0200720c */ /* 0x000fe20003f25070 */
[----:B------:R-:W3:Y:S01]  /*4ab0*/  LDCU.64 UR4, c[0x0][0x358] ;  /* 0x00006b00ff0477ac */ /* 0x000ee20008000a00 */
[----:B------:R-:W-:Y:S02]  /*4ac0*/  IMAD.MOV.U32 R158, RZ, RZ, 0x1 ;  /* 0x00000001ff9e7424 */ /* 0x000fe400078e00ff */
[----:B------:R-:W-:Y:S11]  /*4ad0*/  ISETP.NE.AND.EX P1, PT, R3, RZ, PT, P1 ;  /* 0x000000ff0300720c */ /* 0x000ff60003f25310 */
[----:B------:R-:W-:Y:S02]  /*4ae0*/  @!UPT UIADD3 URZ, UPT, UPT, URZ, URZ, URZ ;  /* 0x000000fffffff290 */ /* 0x000fe4000fffe0ff */
[----:B--2---:R-:W2:Y:S01]  /*4af0*/  @P1 LDC.64 R10, c[0x0][0x888] ;  /* 0x00022200ff0a1b82 */ /* 0x004ea20000000a00 */
[----:B------:R-:W-:Y:S04]  /*4b00*/  @P1 IMAD R0, R4, UR36, RZ ;  /* 0x0000002404001c24 */ /* 0x000fe8000f8e02ff */
[----:B--2---:R-:W-:Y:S04]  /*4b10*/  @P1 IMAD.WIDE R10, R0, 0x4, R10 ;  /* 0x00000004000a1825 */ /* 0x004fe800078e020a */
[----:B------:R-:W-:Y:S01]  /*4b20*/  HFMA2 R0, -RZ, RZ, 0, 5.9604644775390625e-08 ;  /* 0x00000001ff007431 */ /* 0x000fe200000001ff */
[----:B---3-5:R3:W5:Y:S04]  /*4b30*/  @P1 LDG.E R73, desc[UR4][R10.64] ;  /* 0x000000040a491981 */ /* 0x028768000c1e1900 */
[----:B------:R-:W-:Y:S01]  /*4b40*/  @!P1 PRMT R158, R0, 0x7610, R158 ;  /* 0x00007610009e9816 */ /* 0x000fe2000000009e */
[----:B---3--:R-:W4:Y:S06]  /*4b50*/  @!P1 LDC R73, c[0x0][0x880] ;  /* 0x00022000ff499b82 */ /* 0x008f2c0000000800 */
.L_x_88:
[----:B----45:R-:W-:Y:S01]  /*4b60*/  @!P0 FSETP.EQ.AND P1, PT, R73, RZ, PT ;  /* 0x000000ff4900820b */ /* 0x030fe20003f22000 */
[----:B------:R-:W-:Y:S01]  /*4b70*/  @!UPT UIADD3 URZ, UPT, UPT, URZ, URZ, URZ ;  /* 0x000000fffffff290 */ /* 0x000fe2000fffe0ff */
[----:B------:R-:W-:Y:S11]  /*4b80*/  @!P0 BRA `(.L_x_89) ;  /* 0x0000000000188947 */ /* 0x000ff60003800000 */
[----:B------:R-:W-:Y:S02]  /*4b90*/  LOP3.LUT P0, RZ, R158, 0xff, RZ, 0xc0, !PT ;  /* 0x000000ff9eff7812 */ /* 0x000fe4000780c0ff */
[----:B------:R-:W-:Y:S04]  /*4ba0*/  ISETP.NE.U32.AND P1, PT, R2, RZ, PT ;  /* 0x000000ff0200720c */ /* 0x000fe80003f25070 */
[----:B------:R-:W-:Y:S04]  /*4bb0*/  ISETP.NE.AND.EX P1, PT, R3, RZ, PT, P1 ;  /* 0x000000ff0300720c */ /* 0x000fe80003f25310 */
[----:B------:R-:W-:Y:S03]  /*4bc0*/  PLOP3.LUT P1, PT, P1, PT, PT, 0x8, 0x80 ;  /* 0x000000000080781c */ /* 0x000fe60000f2e170 */
[----:B------:R-:W-:Y:S11]  /*4bd0*/  @P0 FSETP.EQ.AND P1, PT, R73, RZ, PT ;  /* 0x000000ff4900020b */ /* 0x000ff60003f22000 */
[----:B------:R-:W-:Y:S02]  /*4be0*/  @!UPT UIADD3 URZ, UPT, UPT, URZ, URZ, URZ ;  /* 0x000000fffffff290 */ /* 0x000fe4000fffe0ff */
.L_x_89:
[----:B------:R-:W3:Y:S01]  /*4bf0*/  SYNCS.PHASECHK.TRANS64.TRYWAIT P2, [UR21+0xd0], R9 ;  /* 0x0000d009ff0075a7 */ /* 0x000ee20008041115 */
[----:B------:R-:W-:Y:S04]  /*4c00*/  ELECT P0, URZ, PT ;  /* 0x0000000000ff782f */ /* 0x000fe80003800000 */
[----:B------:R-:W-:Y:S11]  /*4c10*/  PLOP3.LUT P1, PT, P1, P0, PT, 0xf2, 0x2f ;  /* 0x00000000002f781c */ /* 0x000ff60000f21e72 */
[----:B------:R-:W-:Y:S02]  /*4c20*/  @!UPT UIADD3 URZ, UPT, UPT, URZ, URZ, URZ ;  /* 0x000000fffffff290 */ /* 0x000fe4000fffe0ff */
[----:B------:R-:W-:Y:S05]  /*4c30*/  @!P1 IADD3 R8, P0, PT, R16, 0x580, RZ ;  /* 0x0000058010089810 */ /* 0x000fea0007f1e0ff */
[----:B------:R-:W-:Y:S01]  /*4c40*/  @!P1 IMAD.X R6, RZ, RZ, R17, P0 ;  /* 0x000000ffff069224 */ /* 0x000fe200000e0611 */
[----:B---3--:R-:W-:Y:S07]  /*4c50*/  @!P2 BRA `(.L_x_90) ;  /* 0x0000004800d0a947 */ /* 0x008fee0003800000 */
.L_x_168:
[----:B------:R-:W-:Y:S01]  /*4c60*/  @!P1 R2UR UR5, R8 ;  /* 0x00000000080592ca */ /* 0x000fe200000e0000 */
[----:B------:R-:W-:Y:S01]  /*4c70*/  VOTEU.ALL UP0, P1 ;  /* 0x0000000000ff7886 */ /* 0x000fe20000800000 */
[----:B------:R-:W-:Y:S01]  /*4c80*/  @!P1 R2UR UR4, R6 ;  /* 0x00000000060492ca */ /* 0x000fe200000e0000 */
[----:B--2---:R-:W-:Y:S01]  /*4c90*/  @!P1 IMAD.MOV.U32 R0, RZ, RZ, 0x2000 ;  /* 0x00002000ff009424 */ /* 0x004fe200078e00ff */
[----:B------:R-:W-:Y:S01]  /*4ca0*/  UMOV UR8, 0x0 ;  /* 0x0000000000087882 */ /* 0x000fe20000000000 */
[----:B------:R-:W-:Y:S01]  /*4cb0*/  UMOV UR9, 0x10000000 ;  /* 0x1000000000097882 */ /* 0x000fe20000000000 */
[----:B------:R-:W-:Y:S01]  /*4cc0*/  @!UP0 UIADD3 UR16, UPT, UPT, UR21, 0x200, URZ ;  /* 0x0000020015108890 */ /* 0x000fe2000fffe0ff */
[----:B------:R-:W-:Y:S01]  /*4cd0*/  VIADD R14, R14, 0x1 ;  /* 0x000000010e0e7836 */ /* 0x000fe20000000000 */
[----:B------:R-:W-:Y:S01]  /*4ce0*/  VOTEU.ALL UP0, P1 ;  /* 0x0000000000ff7886 */ /* 0x000fe20000800000 */
[----:B------:R-:W-:Y:S01]  /*4cf0*/  UMOV UR20, UR36 ;  /* 0x0000002400147c82 */ /* 0x000fe20008000000 */
[----:B------:R-:W-:Y:S03]  /*4d00*/  UPRMT UR6, UR45, 0x654, UR17 ;  /* 0x000006542d067896 */ /* 0x000fe60008000011 */
[----:B------:R-:W-:Y:S02]  /*4d10*/  IMAD.U32 R10, RZ, RZ, UR5 ;  /* 0x00000005ff0a7e24 */ /* 0x000fe4000f8e00ff */
[----:B------:R-:W-:Y:S03]  /*4d20*/  IMAD.U32 R11, RZ, RZ, UR4 ;  /* 0x00000004ff0b7e24 */ /* 0x000fe6000f8e00ff */
[----:B------:R-:W-:Y:S02]  /*4d30*/  @!P1 R2UR UR4, R10 ;  /* 0x000000000a0492ca */ /* 0x000fe400000e0000 */
[----:B------:R-:W-:Y:S11]  /*4d40*/  @!P1 R2UR UR5, R11 ;  /* 0x000000000b0592ca */ /* 0x000ff600000e0000 */
[----:B------:R-:W-:Y:S02]  /*4d50*/  @!UPT UIADD3 URZ, UPT, UPT, URZ, URZ, URZ ;  /* 0x000000fffffff290 */ /* 0x000fe4000fffe0ff */
[----:B------:R2:W-:Y:S01]  /*4d60*/  @!UP0 UTMALDG.3D [UR16], [UR4], desc[UR8] ;  /* 0x00000810040085b4 */ /* 0x0005e20008011000 */
[----:B------:R2:W-:Y:S01]  /*4d70*/  @!P1 SYNCS.ARRIVE.TRANS64.RED.A0TR RZ, [UR21+0xc0], R0 ;  /* 0x0000c000ffff99a7 */ /* 0x0005e20008300415 */
[----:B------:R-:W-:Y:S01]  /*4d80*/  SYNCS.ARRIVE.TRANS64.RED.A1T0 RZ, [UR6], RZ ;  /* 0x000000ffffff79a7 */ /* 0x000fe20008100406 */
[----:B------:R-:W3:Y:S02]  /*4d90*/  SYNCS.PHASECHK.TRANS64.TRYWAIT P0, [UR21+0xd8], R9 ;  /* 0x0000d809ff0075a7 */ /* 0x000ee40008001115 */
[----:B--23--:R-:W-:Y:S05]  /*4da0*/  @!P0 BRA `(.L_x_91) ;  /* 0x0000004800948947 */ /* 0x00cfea0003800000 */
.L_x_170:
[----:B------:R-:W-:Y:S01]  /*4db0*/  @!P1 IADD3 R6, P0, PT, R16, 0x580, RZ ;  /* 0x0000058010069810 */ /* 0x000fe20007f1e0ff */
[----:B------:R-:W-:Y:S01]  /*4dc0*/  VOTEU.ALL UP0, P1 ;  /* 0x0000000000ff7886 */ /* 0x000fe20000800000 */
[----:B------:R-:W-:Y:S01]  /*4dd0*/  UMOV UR6, 0x0 ;  /* 0x0000000000067882 */ /* 0x000fe20000000000 */
[----:B------:R-:W-:Y:S01]  /*4de0*/  UMOV UR7, 0x10000000 ;  /* 0x1000000000077882 */ /* 0x000fe20000000000 */
[----:B------:R-:W-:Y:S01]  /*4df0*/  @!P1 R2UR UR5, R6 ;  /* 0x00000000060592ca */ /* 0x000fe200000e0000 */
[----:B--2---:R-:W-:Y:S01]  /*4e00*/  @!P1 IMAD.X R0, RZ, RZ, R17, P0 ;  /* 0x000000ffff009224 */ /* 0x004fe200000e0611 */
[----:B------:R-:W-:Y:S01]  /*4e10*/  @!UP0 UIADD3 UR10, UPT, UPT, UR18, 0x40, URZ ;  /* 0x00000040120a8890 */ /* 0x000fe2000fffe0ff */
[----:B------:R-:W-:Y:S01]  /*4e20*/  R2UR UR16, R160 ;  /* 0x00000000a01072ca */ /* 0x000fe200000e0000 */
[----:B------:R-:W-:Y:S01]  /*4e30*/  @!UP0 UIADD3 UR8, UPT, UPT, UR21, 0x2200, URZ ;  /* 0x0000220015088890 */ /* 0x000fe2000fffe0ff */
[----:B------:R-:W-:Y:S01]  /*4e40*/  ISETP.NE.AND P0, PT, R14, 0x2, PT ;  /* 0x000000020e00780c */ /* 0x000fe20003f05270 */
[----:B------:R-:W-:Y:S01]  /*4e50*/  @!UP0 UIADD3 UR9, UPT, UPT, UR21, 0xc8, URZ ;  /* 0x000000c815098890 */ /* 0x000fe2000fffe0ff */
[----:B------:R-:W-:Y:S01]  /*4e60*/  @!P1 R2UR UR4, R0 ;  /* 0x00000000000492ca */ /* 0x000fe200000e0000 */
[----:B------:R-:W-:Y:S01]  /*4e70*/  VOTEU.ALL UP0, P1 ;  /* 0x0000000000ff7886 */ /* 0x000fe20000800000 */
[----:B------:R-:W-:Y:S01]  /*4e80*/  UMOV UR11, UR19 ;  /* 0x00000013000b7c82 */ /* 0x000fe20008000000 */
[----:B------:R-:W-:Y:S01]  /*4e90*/  UMOV UR12, UR36 ;  /* 0x00000024000c7c82 */ /* 0x000fe20008000000 */
[----:B------:R-:W-:Y:S01]  /*4ea0*/  SEL R0, RZ, 0x1, P0 ;  /* 0x00000001ff007807 */ /* 0x000fe20000000000 */
[----:B------:R-:W-:Y:S01]  /*4eb0*/  UIADD3 UR20, UPT, UPT, UR13, UR63, URZ ;  /* 0x0000003f0d147290 */ /* 0x000fe2000fffe0ff */
[----:B------:R-:W-:Y:S01]  /*4ec0*/  IMAD.U32 R8, RZ, RZ, UR5 ;  /* 0x00000005ff087e24 */ /* 0x000fe2000f8e00ff */
[----:B------:R-:W-:Y:S01]  /*4ed0*/  LOP3.LUT R15, R15, 0x1, RZ, 0x3c, !PT ;  /* 0x000000010f0f7812 */ /* 0x000fe200078e3cff */
[----:B------:R-:W-:Y:S01]  /*4ee0*/  UPLOP3.LUT UP3, UPT, UPT, UPT, UPT, 0x80, 0x8 ;  /* 0x000000000008789c */ /* 0x000fe20003f6f070 */
[----:B------:R-:W-:Y:S01]  /*4ef0*/  LOP3.LUT R13, R13, R0, RZ, 0x3c, !PT ;  /* 0x000000000d0d7212 */ /* 0x000fe200078e3cff */
[----:B------:R-:W-:Y:S01]  /*4f00*/  UIADD3 UR16, UPT, UPT, UR14, UR16, URZ ;  /* 0x000000100e107290 */ /* 0x000fe2000fffe0ff */
[----:B------:R-:W-:Y:S01]  /*4f10*/  SEL R14, R14, RZ, P0 ;  /* 0x000000ff0e0e7207 */ /* 0x000fe20000000000 */
[----:B------:R-:W-:Y:S01]  /*4f20*/  UMOV UR36, UR26 ;  /* 0x0000001a00247c82 */ /* 0x000fe20008000000 */
[----:B------:R-:W-:Y:S01]  /*4f30*/  IMAD.U32 R9, RZ, RZ, UR4 ;  /* 0x00000004ff097e24 */ /* 0x000fe2000f8e00ff */
[----:B------:R-:W-:Y:S04]  /*4f40*/  @!P1 R2UR UR4, R8 ;  /* 0x00000000080492ca */ /* 0x000fe800000e0000 */
[----:B------:R-:W-:Y:S11]  /*4f50*/  @!P1 R2UR UR5, R9 ;  /* 0x00000000090592ca */ /* 0x000ff600000e0000 */
[----:B------:R-:W-:Y:S02]  /*4f60*/  @!UPT UIADD3 URZ, UPT, UPT, URZ, URZ, URZ ;  /* 0x000000fffffff290 */ /* 0x000fe4000fffe0ff */
[----:B------:R2:W-:Y:S01]  /*4f70*/  @!UP0 UTMALDG.3D [UR8], [UR4], desc[UR6] ;  /* 0x00000608040085b4 */ /* 0x0005e20008011000 */
[----:B------:R2:W-:Y:S01]  /*4f80*/  @!P1 SYNCS.ARRIVE.TRANS64.RED.A0TR RZ, [UR21+0xc8], R7 ;  /* 0x0000c807ffff99a7 */ /* 0x0005e20008300415 */
[----:B------:R-:W-:Y:S01]  /*4f90*/  SYNCS.ARRIVE.TRANS64.RED.A1T0 RZ, [UR33], RZ ;  /* 0x000000ffffff79a7 */ /* 0x000fe20008100421 */
[----:B------:R-:W-:Y:S05]  /*4fa0*/  BRA.U UP1, `(.L_x_92) ;  /* 0xfffffff501247547 */ /* 0x000fea000b83ffff */
[----:B------:R-:W-:-:S04]  /*4fb0*/  SHF.L.U32 R3, R15, 0x1f, RZ ;  /* 0x0000001f0f037819 */ /* 0x000fc800000006ff */
[----:B------:R-:W3:Y:S02]  /*4fc0*/  SYNCS.PHASECHK.TRANS64.TRYWAIT P0, [UR21+0xd0], R3 ;  /* 0x0000d003ff0075a7 */ /* 0x000ee40008001115 */
[----:B---3--:R-:W-:Y:S05]  /*4fd0*/  @!P0 BRA `(.L_x_93) ;  /* 0x0000004800208947 */ /* 0x008fea0003800000 */
.L_x_172:
[----:B---3--:R-:W-:-:S07]  /*4fe0*/  MOV R0, UR21 ;  /* 0x0000001500007c02 */ /* 0x008fce0008000f00 */
.L_x_94:
[----:B---3--:R-:W-:-:S04]  /*4ff0*/  SHF.L.U32 R3, R15, 0x1f, RZ ;  /* 0x0000001f0f037819 */ /* 0x008fc800000006ff */
[----:B------:R3:W4:Y:S03]  /*5000*/  SYNCS.PHASECHK.TRANS64.TRYWAIT P0, [R0+URZ+0xd8], R3 ;  /* 0x0000d803000075a7 */ /* 0x00072600080011ff */
[----:B----4-:R-:W-:Y:S05]  /*5010*/  @!P0 NANOSLEEP.SYNCS 0x989680 ;  /* 0x009896800000895d */ /* 0x010fea0003900000 */
[----:B------:R-:W4:Y:S02]  /*5020*/  @!P0 SYNCS.PHASECHK.TRANS64 P0, [R0+URZ+0xd8], R3 ;  /* 0x0000d803000085a7 */ /* 0x000f2400080010ff */
[----:B-12-4-:R-:W-:Y:S05]  /*5030*/  @P0 EXIT ;  /* 0x000000000000094d */ /* 0x016fea0003800000 */
[----:B------:R-:W-:Y:S05]  /*5040*/  BRA `(.L_x_94) ;  /* 0xfffffffc00e87947 */ /* 0x000fea000383ffff */
.L_x_83:
[----:B------:R-:W-:-:S06]  /*5050*/  UISETP.GE.AND UP0, UPT, UR17, 0x4, UPT ;  /* 0x000000041100788c */ /* 0x000fcc000bf06270 */
[----:B------:R-:W-:-:S13]  /*5060*/  PLOP3.LUT P0, PT, PT, PT, UP0, 0x80, 0x8 ;  /* 0x000000000008781c */ /* 0x000fda0003f0f008 */
[----:B------:R-:W-:Y:S05]  /*5070*/  @!P0 EXIT ;  /* 0x000000000000894d */ /* 0x000fea0003800000 */
[----:B------:R-:W-:Y:S01]  /*5080*/  BAR.SYNC.DEFER_BLOCKING 0x6, 0xa0 ;  /* 0x0182800000007b1d */ /* 0x000fe20000010000 */
[C---:B------:R-:W-:Y:S01]  /*5090*/  IMAD.SHL.U32 R4, R170.reuse, 0x40, RZ ;  /* 0x00000040aa047824 */ /* 0x040fe200078e00ff */
[C---:B------:R-:W-:Y:S01]  /*50a0*/  LOP3.LUT R178, R170.reuse, 0x60, RZ, 0xc0, !PT ;  /* 0x00000060aab27812 */ /* 0x040fe200078ec0ff */
[C---:B------:R-:W-:Y:S01]  /*50b0*/  IMAD.SHL.U32 R137, R170.reuse, 0x8, RZ ;  /* 0x00000008aa897824 */ /* 0x040fe200078e00ff */
[C---:B------:R-:W-:Y:S01]  /*50c0*/  LOP3.LUT R176, R170.reuse, 0x2, RZ, 0xc0, !PT ;  /* 0x00000002aab07812 */ /* 0x040fe200078ec0ff */
[----:B------:R-:W-:Y:S01]  /*50d0*/  IMAD.U32 R69, R170, 0x10000, RZ ;  /* 0x00010000aa457824 */ /* 0x000fe200078e00ff */
[----:B------:R-:W-:Y:S02]  /*50e0*/  UMOV UR44, 0x400 ;  /* 0x00000400002c7882 */ /* 0x000fe40000000000 */
[----:B------:R-:W1:Y:S01]  /*50f0*/  LDC.64 R156, c[0x0][0x8b0] ;  /* 0x00022c00ff9c7b82 */ /* 0x000e620000000a00 */
[----:B------:R-:W-:Y:S01]  /*5100*/  ULEA UR44, UR45, UR44, 0x18 ;  /* 0x0000002c2d2c7291 */ /* 0x000fe2000f8ec0ff */
[----:B------:R-:W-:Y:S01]  /*5110*/  LOP3.LUT R6, R4, 0x180, RZ, 0xc0, !PT ;  /* 0x0000018004067812 */ /* 0x000fe200078ec0ff */
[----:B------:R-:W-:Y:S01]  /*5120*/  HFMA2 R68, -RZ, RZ, 0, 0 ;  /* 0x00000000ff447431 */ /* 0x000fe200000001ff */
[----:B------:R-:W-:Y:S01]  /*5130*/  LOP3.LUT R69, R69, 0x600000, RZ, 0xc0, !PT ;  /* 0x0060000045457812 */ /* 0x000fe200078ec0ff */
[----:B------:R-:W-:Y:S01]  /*5140*/  UIADD3 UR4, UPT, UPT, UR44, 0x4200, URZ ;  /* 0x000042002c047890 */ /* 0x000fe2000fffe0ff */
[----:B------:R-:W-:Y:S01]  /*5150*/  LOP3.LUT R137, R6, 0x30, R137, 0xf8, !PT ;  /* 0x0000003006897812 */ /* 0x000fe200078ef889 */
[----:B------:R-:W-:Y:S01]  /*5160*/  IMAD.MOV.U32 R168, RZ, RZ, RZ ;  /* 0x000000ffffa87224 */ /* 0x000fe200078e00ff */
[----:B------:R-:W2:Y:S01]  /*5170*/  LDC.64 R138, c[0x0][0x8a8] ;  /* 0x00022a00ff8a7b82 */ /* 0x000ea20000000a00 */
[----:B------:R-:W-:Y:S01]  /*5180*/  LOP3.LUT R170, R170, 0x4, RZ, 0xc0, !PT ;  /* 0x00000004aaaa7812 */ /* 0x000fe200078ec0ff */
[----:B------:R-:W-:Y:S01]  /*5190*/  IMAD.MOV.U32 R162, RZ, RZ, RZ ;  /* 0x000000ffffa27224 */ /* 0x000fe200078e00ff */
[----:B------:R-:W-:-:S02]  /*51a0*/  LOP3.LUT R137, R137, 0x1e40, R4, 0xf8, !PT ;  /* 0x00001e4089897812 */ /* 0x000fc400078ef804 */
[----:B------:R-:W-:Y:S01]  /*51b0*/  CS2R R166, SRZ ;  /* 0x0000000000a67805 */ /* 0x000fe2000001ff00 */
[----:B------:R-:W-:Y:S01]  /*51c0*/  IMAD.MOV.U32 R165, RZ, RZ, RZ ;  /* 0x000000ffffa57224 */ /* 0x000fe200078e00ff */
[----:B------:R-:W-:Y:S01]  /*51d0*/  IADD3 R169, PT, PT, -R170, 0x2, RZ ;  /* 0x00000002aaa97810 */ /* 0x000fe20007ffe1ff */
[----:B------:R-:W-:Y:S01]  /*51e0*/  IMAD.MOV R164, RZ, RZ, -R176 ;  /* 0x000000ffffa47224 */ /* 0x000fe200078e0ab0 */
[----:B------:R-:W-:Y:S01]  /*51f0*/  IADD3 R171, PT, PT, R137, UR44, RZ ;  /* 0x0000002c89ab7c10 */ /* 0x000fe2000fffe0ff */
[----:B------:R-:W3:Y:S01]  /*5200*/  LDS R0, [UR44+0x1a0] ;  /* 0x0001a02cff007984 */ /* 0x000ee20008000800 */
[----:B------:R-:W-:Y:S01]  /*5210*/  IMAD.MOV R163, RZ, RZ, -R170 ;  /* 0x000000ffffa37224 */ /* 0x000fe200078e0aaa */
[----:B------:R-:W-:Y:S01]  /*5220*/  MOV R177, UR4 ;  /* 0x0000000400b17c02 */ /* 0x000fe20008000f00 */
[----:B------:R-:W4:Y:S01]  /*5230*/  LDCU UR58, c[0x0][0x370] ;  /* 0x00006e00ff3a77ac */ /* 0x000f220008000800 */
[----:B------:R-:W-:Y:S01]  /*5240*/  VIADD R171, R171, 0x200 ;  /* 0x00000200abab7836 */ /* 0x000fe20000000000 */
[----:B------:R-:W1:Y:S01]  /*5250*/  LDCU UR43, c[0x0][0xb0c] ;  /* 0x00016180ff2b77ac */ /* 0x000e620008000800 */
[----:B------:R-:W1:Y:S01]  /*5260*/  LDCU UR39, c[0x0][0xb30] ;  /* 0x00016600ff2777ac */ /* 0x000e620008000800 */
[----:B------:R-:W1:Y:S01]  /*5270*/  LDCU.64 UR56, c[0x0][0x888] ;  /* 0x00011100ff3877ac */ /* 0x000e620008000a00 */
[----:B------:R-:W1:Y:S01]  /*5280*/  LDCU.64 UR40, c[0x0][0xb28] ;  /* 0x00016500ff2877ac */ /* 0x000e620008000a00 */
[----:B------:R-:W1:Y:S01]  /*5290*/  LDCU.64 UR60, c[0x0][0x890] ;  /* 0x00011200ff3c77ac */ /* 0x000e620008000a00 */
[----:B------:R-:W1:Y:S01]  /*52a0*/  LDCU.128 UR52, c[0x0][0xb10] ;  /* 0x00016200ff3477ac */ /* 0x000e620008000c00 */
[----:B------:R-:W1:Y:S01]  /*52b0*/  LDCU UR47, c[0x0][0x374] ;  /* 0x00006e80ff2f77ac */ /* 0x000e620008000800 */
[----:B------:R-:W-:Y:S01]  /*52c0*/  UIADD3 UR62, UPT, UPT, UR44, 0x200, URZ ;  /* 0x000002002c3e7890 */ /* 0x000fe2000fffe0ff */
[----:B-1234-:R-:W-:-:S11]  /*52d0*/  IMAD.IADD R69, R0, 0x1, R69 ;  /* 0x0000000100457824 */ /* 0x01efd600078e0245 */
.L_x_121:
[C---:B------:R-:W-:Y:S02]  /*52e0*/  LEA R3, R162.reuse, UR44, 0x3 ;  /* 0x0000002ca2037c11 */ /* 0x040fe4000f8e18ff */
[----:B------:R-:W-:Y:S02]  /*52f0*/  SHF.L.U32 R0, R167, 0x1f, RZ ;  /* 0x0000001fa7007819 */ /* 0x000fe400000006ff */
[----:B-1----:R-:W-:Y:S02]  /*5300*/  LEA R5, R162, UR44, 0x4 ;  /* 0x0000002ca2057c11 */ /* 0x002fe4000f8e20ff */
[----:B------:R-:W1:Y:S02]  /*5310*/  SYNCS.PHASECHK.TRANS64.TRYWAIT P0, [R3+URZ+0xf0], R0 ;  /* 0x0000f000030075a7 */ /* 0x000e6400080011ff */
[----:B-1----:R-:W-:Y:S05]  /*5320*/  @!P0 BRA `(.L_x_95) ;  /* 0x0000004400648947 */ /* 0x002fea0003800000 */
.L_x_173:
        /* <DEDUP_REMOVED lines=11> */
[----:B------:R-:W-:Y:S01]  /*53e0*/  PLOP3.LUT P0, PT, PT, PT, UP1, 0x80, 0x8 ;  /* 0x000000000008781c */ /* 0x000fe20003f0f018 */
[----:B------:R-:W-:Y:S11]  /*53f0*/  UP2UR UR46, UPR, URZ, 0x2 ;  /* 0x00000002ff2e7883 */ /* 0x000ff60008000000 */
[----:B------:R-:W-:Y:S01]  /*5400*/  @!UPT UIADD3 URZ, UPT, UPT, URZ, URZ, URZ ;  /* 0x000000fffffff290 */ /* 0x000fe2000fffe0ff */
[----:B-1----:R-:W-:Y:S02]  /*5410*/  @P0 SHF.R.U32.HI R0, RZ, 0x10, R5 ;  /* 0x00000010ff000819 */ /* 0x002fe40000011605 */
        /* <DEDUP_REMOVED lines=12> */
[----:B------:R-:W2:Y:S01]  /*54e0*/  LDCU UR12, c[0x0][0xb20] ;  /* 0x00016400ff0c77ac */ /* 0x000ea20008000800 */
[----:B------:R-:W-:Y:S02]  /*54f0*/  UIMAD.WIDE.U32 UR4, UR47, UR55, URZ ;  /* 0x000000372f0472a5 */ /* 0x000fe4000f8e00ff */
[----:B------:R-:W-:Y:S02]  /*5500*/  UIMAD.WIDE.U32 UR6, UR58, UR52, URZ ;  /* 0x000000343a0672a5 */ /* 0x000fe4000f8e00ff */
[----:B------:R-:W-:Y:S02]  /*5510*/  UISETP.NE.AND UP0, UPT, UR54, 0x1, UPT ;  /* 0x000000013600788c */ /* 0x000fe4000bf05270 */
[----:B------:R-:W-:Y:S02]  /*5520*/  UIMAD.WIDE.U32 UR8, UR37, UR55, URZ ;  /* 0x00000037250872a5 */ /* 0x000fe4000f8e00ff */
[----:B------:R-:W-:Y:S02]  /*5530*/  UIMAD.WIDE.U32 UR10, UR38, UR52, URZ ;  /* 0x00000034260a72a5 */ /* 0x000fe4000f8e00ff */
[----:B------:R-:W-:Y:S02]  /*5540*/  UISETP.NE.AND UP1, UPT, UR43, 0x1, UPT ;  /* 0x000000012b00788c */ /* 0x000fe4000bf25270 */
[----:B------:R-:W-:Y:S01]  /*5550*/  UISETP.NE.AND UP2, UPT, UR42, 0x1, UPT ;  /* 0x000000012a00788c */ /* 0x000fe2000bf45270 */
[----:B------:R-:W-:Y:S02]  /*5560*/  UMOV UR4, UR5 ;  /* 0x0000000500047c82 */ /* 0x000fe40008000000 */
[----:B--2---:R-:W-:Y:S03]  /*5570*/  USHF.R.U32.HI UR5, URZ, UR12, UR4 ;  /* 0x0000000cff057299 */ /* 0x004fe60008011604 */
[----:B------:R-:W-:Y:S02]  /*5580*/  UMOV UR4, UR7 ;  /* 0x0000000700047c82 */ /* 0x000fe40008000000 */
[----:B------:R-:W-:Y:S02]  /*5590*/  USHF.R.U32.HI UR7, URZ, UR53, UR4 ;  /* 0x00000035ff077299 */ /* 0x000fe40008011604 */
[----:B------:R-:W-:Y:S02]  /*55a0*/  USEL UR4, UR47, UR5, !UP0 ;  /* 0x000000052f047287 */ /* 0x000fe4000c000000 */
[----:B------:R-:W-:Y:S01]  /*55b0*/  USEL UR7, UR58, UR7, !UP1 ;  /* 0x000000073a077287 */ /* 0x000fe2000c800000 */
[----:B------:R-:W-:Y:S01]  /*55c0*/  UMOV UR5, UR9 ;  /* 0x0000000900057c82 */ /* 0x000fe20008000000 */
[----:B------:R-:W-:Y:S02]  /*55d0*/  UIMAD.WIDE.U32 UR8, UR4, UR40, URZ ;  /* 0x00000028040872a5 */ /* 0x000fe4000f8e00ff */
[----:B------:R-:W-:Y:S03]  /*55e0*/  USHF.R.U32.HI UR6, URZ, UR12, UR5 ;  /* 0x0000000cff067299 */ /* 0x000fe60008011605 */
[----:B------:R-:W-:Y:S01]  /*55f0*/  UMOV UR5, UR11 ;  /* 0x0000000b00057c82 */ /* 0x000fe20008000000 */
[----:B------:R-:W-:Y:S02]  /*5600*/  UIMAD.WIDE.U32 UR10, UR7, UR40, URZ ;  /* 0x00000028070a72a5 */ /* 0x000fe4000f8e00ff */
[----:B------:R-:W-:Y:S02]  /*5610*/  USHF.R.U32.HI UR12, URZ, UR53, UR5 ;  /* 0x00000035ff0c7299 */ /* 0x000fe40008011605 */
[----:B------:R-:W-:Y:S01]  /*5620*/  USEL UR6, UR37, UR6, !UP0 ;  /* 0x0000000625067287 */ /* 0x000fe2000c000000 */
[----:B------:R-:W-:Y:S02]  /*5630*/  UMOV UR5, UR9 ;  /* 0x0000000900057c82 */ /* 0x000fe40008000000 */
[----:B------:R-:W-:Y:S01]  /*5640*/  UMOV UR10, UR11 ;  /* 0x0000000b000a7c82 */ /* 0x000fe20008000000 */
[----:B------:R-:W-:Y:S02]  /*5650*/  @UP2 USHF.R.U32.HI UR4, URZ, UR41, UR5 ;  /* 0x00000029ff042299 */ /* 0x000fe40008011605 */
[----:B------:R-:W-:Y:S02]  /*5660*/  @UP2 USHF.R.U32.HI UR7, URZ, UR41, UR10 ;  /* 0x00000029ff072299 */ /* 0x000fe4000801160a */
[----:B------:R-:W-:Y:S02]  /*5670*/  UIMAD UR4, UR42, UR4, URZ ;  /* 0x000000042a0472a4 */ /* 0x000fe4000f8e02ff */
[----:B------:R-:W-:Y:S02]  /*5680*/  UIMAD.WIDE.U32 UR10, UR6, UR40, URZ ;  /* 0x00000028060a72a5 */ /* 0x000fe4000f8e00ff */
[----:B------:R-:W-:Y:S02]  /*5690*/  USEL UR5, UR38, UR12, !UP1 ;  /* 0x0000000c26057287 */ /* 0x000fe4000c800000 */
[----:B------:R-:W-:Y:S02]  /*56a0*/  UIMAD UR8, UR42, UR7, URZ ;  /* 0x000000072a0872a4 */ /* 0x000fe4000f8e02ff */
[----:B------:R-:W-:Y:S03]  /*56b0*/  UISETP.GE.AND UP0, UPT, UR6, UR4, UPT ;  /* 0x000000040600728c */ /* 0x000fe6000bf06270 */
[----:B------:R-:W-:Y:S01]  /*56c0*/  UMOV UR4, UR11 ;  /* 0x0000000b00047c82 */ /* 0x000fe20008000000 */
[----:B------:R-:W-:Y:S02]  /*56d0*/  UISETP.GE.OR UP0, UPT, UR5, UR8, UP0 ;  /* 0x000000080500728c */ /* 0x000fe40008706670 */
[----:B------:R-:W-:Y:S02]  /*56e0*/  USHF.R.U32.HI UR4, URZ, UR41, UR4 ;  /* 0x00000029ff047299 */ /* 0x000fe40008011604 */
[----:B------:R-:W-:Y:S02]  /*56f0*/  UIMAD.WIDE.U32 UR8, UR5, UR40, URZ ;  /* 0x00000028050872a5 */ /* 0x000fe4000f8e00ff */
[----:B------:R-:W-:Y:S02]  /*5700*/  USEL UR11, UR6, UR4, !UP2 ;  /* 0x00000004060b7287 */ /* 0x000fe4000d000000 */
[----:B------:R-:W-:Y:S02]  /*5710*/  UIADD3 UR8, UPT, UPT, -UR5, URZ, URZ ;  /* 0x000000ff05087290 */ /* 0x000fe4000fffe1ff */
[----:B------:R-:W-:Y:S01]  /*5720*/  UIADD3 UR10, UPT, UPT, -UR11, URZ, URZ ;  /* 0x000000ff0b0a7290 */ /* 0x000fe2000fffe1ff */
[----:B------:R-:W-:Y:S01]  /*5730*/  @!UP0 UMOV UR4, UR9 ;  /* 0x0000000900048c82 */ /* 0x000fe20008000000 */
[----:B------:R-:W-:Y:S02]  /*5740*/  UIADD3 UR9, UPT, UPT, -UR6, URZ, URZ ;  /* 0x000000ff06097290 */ /* 0x000fe4000fffe1ff */
[----:B------:R-:W-:Y:S02]  /*5750*/  @!UP0 USHF.R.U32.HI UR4, URZ, UR41, UR4 ;  /* 0x00000029ff048299 */ /* 0x000fe40008011604 */
[----:B------:R-:W-:Y:S02]  /*5760*/  UIMAD UR10, UR42, UR10, UR6 ;  /* 0x0000000a2a0a72a4 */ /* 0x000fe4000f8e0206 */
[----:B------:R-:W-:Y:S04]  /*5770*/  @!UP0 USEL UR4, UR5, UR4, !UP2 ;  /* 0x0000000405048287 */ /* 0x000fe8000d000000 */
[----:B------:R-:W-:Y:S02]  /*5780*/  @!UP0 UIMAD UR10, UR7, UR10, UR4 ;  /* 0x0000000a070a82a4 */ /* 0x000fe4000f8e0204 */
[----:B------:R-:W-:Y:S02]  /*5790*/  @!UP0 UIADD3 UR11, UPT, UPT, UR11, -UR4, URZ ;  /* 0x800000040b0b8290 */ /* 0x000fe4000fffe0ff */
[----:B------:R-:W-:Y:S02]  /*57a0*/  UIMAD UR7, UR43, UR8, UR38 ;  /* 0x000000082b0772a4 */ /* 0x000fe4000f8e0226 */
[----:B------:R-:W-:Y:S02]  /*57b0*/  @!UP0 UIMAD UR6, UR11, UR42, UR5 ;  /* 0x0000002a0b0682a4 */ /* 0x000fe4000f8e0205 */
[----:B------:R-:W-:Y:S01]  /*57c0*/  UIMAD UR4, UR54, UR9, UR37 ;  /* 0x00000009360472a4 */ /* 0x000fe2000f8e0225 */
[----:B------:R-:W-:Y:S02]  /*57d0*/  @!UP0 UMOV UR5, UR10 ;  /* 0x0000000a00058c82 */ /* 0x000fe40008000000 */
[----:B------:R-:W-:Y:S02]  /*57e0*/  UIMAD UR38, UR5, UR43, UR7 ;  /* 0x0000002b052672a4 */ /* 0x000fe4000f8e0207 */
[----:B------:R-:W-:Y:S11]  /*57f0*/  UIMAD UR37, UR6, UR54, UR4 ;  /* 0x00000036062572a4 */ /* 0x000ff6000f8e0204 */
[----:B------:R-:W-:Y:S01]  /*5800*/  @!UPT UIADD3 URZ, UPT, UPT, URZ, URZ, URZ ;  /* 0x000000fffffff290 */ /* 0x000fe2000fffe0ff */
.L_x_96:
[----:B------:R-:W-:Y:S01]  /*5810*/  UISETP.NE.AND UP0, UPT, UR39, 0x1, UPT ;  /* 0x000000012700788c */ /* 0x000fe2000bf05270 */
[----:B------:R-:W-:Y:S01]  /*5820*/  IADD3 R162, PT, PT, R162, 0x1, RZ ;  /* 0x00000001a2a27810 */ /* 0x000fe20007ffe0ff */
[----:B------:R-:W-:Y:S02]  /*5830*/  USHF.L.U32 UR50, UR16, 0x7, URZ ;  /* 0x0000000710327899 */ /* 0x000fe400080006ff */
[----:B------:R-:W-:Y:S07]  /*5840*/  USHF.L.U32 UR49, UR20, 0x7, URZ ;  /* 0x0000000714317899 */ /* 0x000fee00080006ff */
[----:B------:R-:W2:Y:S01]  /*5850*/  @!UP0 LDCU.128 UR12, c[0x0][0xb10] ;  /* 0x00016200ff0c87ac */ /* 0x000ea20008000c00 */
[----:B------:R-:W3:Y:S01]  /*5860*/  @!UP0 LDCU UR5, c[0x0][0xb0c] ;  /* 0x00016180ff0587ac */ /* 0x000ee20008000800 */
[----:B------:R-:W4:Y:S01]  /*5870*/  @!UP0 LDCU UR10, c[0x0][0xb20] ;  /* 0x00016400ff0a87ac */ /* 0x000f220008000800 */
[----:B--2---:R-:W-:Y:S02]  /*5880*/  UIMAD.WIDE.U32 UR8, UR38, UR12, URZ ;  /* 0x0000000c260872a5 */ /* 0x004fe4000f8e00ff */
[----:B------:R-:W-:Y:S02]  /*5890*/  UIMAD.WIDE.U32 UR6, UR37, UR15, URZ ;  /* 0x0000000f250672a5 */ /* 0x000fe4000f8e00ff */
[----:B------:R-:W-:Y:S03]  /*58a0*/  @!UP0 UISETP.NE.AND UP1, UPT, UR14, 0x1, UPT ;  /* 0x000000010e00888c */ /* 0x000fe6000bf25270 */
[----:B------:R-:W-:Y:S01]  /*58b0*/  @!UP0 UMOV UR4, UR9 ;  /* 0x0000000900048c82 */ /* 0x000fe20008000000 */
[----:B---3--:R-:W-:Y:S02]  /*58c0*/  @!UP0 UISETP.NE.AND UP2, UPT, UR5, 0x1, UPT ;  /* 0x000000010500888c */ /* 0x008fe4000bf45270 */
[----:B------:R-:W-:Y:S01]  /*58d0*/  @!UP0 USHF.R.U32.HI UR4, URZ, UR13, UR4 ;  /* 0x0000000dff048299 */ /* 0x000fe20008011604 */
[----:B------:R-:W-:Y:S02]  /*58e0*/  @!UP0 UMOV UR6, UR7 ;  /* 0x0000000700068c82 */ /* 0x000fe40008000000 */
[----:B----4-:R-:W-:Y:S02]  /*58f0*/  @!UP0 USHF.R.U32.HI UR6, URZ, UR10, UR6 ;  /* 0x0000000aff068299 */ /* 0x010fe40008011606 */
[----:B------:R-:W-:Y:S02]  /*5900*/  @!UP0 USEL UR7, UR38, UR4, !UP2 ;  /* 0x0000000426078287 */ /* 0x000fe4000d000000 */
[----:B------:R-:W-:Y:S04]  /*5910*/  @!UP0 USEL UR6, UR37, UR6, !UP1 ;  /* 0x0000000625068287 */ /* 0x000fe8000c800000 */
[----:B------:R-:W-:Y:S02]  /*5920*/  @!UP0 UIADD3 UR4, UPT, UPT, -UR7, UR6, URZ ;  /* 0x0000000607048290 */ /* 0x000fe4000fffe1ff */
[----:B------:R-:W-:Y:S02]  /*5930*/  @!UP0 UIADD3 UR6, UPT, UPT, UR7, -UR6, URZ ;  /* 0x8000000607068290 */ /* 0x000fe4000fffe0ff */
[----:B------:R-:W-:Y:S02]  /*5940*/  @!UP0 UIMAD UR38, UR4, UR5, UR38 ;  /* 0x00000005042682a4 */ /* 0x000fe4000f8e0226 */
[----:B------:R-:W-:Y:S02]  /*5950*/  @!UP0 UIMAD UR37, UR6, UR14, UR37 ;  /* 0x0000000e062582a4 */ /* 0x000fe4000f8e0225 */
[----:B------:R-:W-:Y:S09]  /*5960*/  ULOP3.LUT UP0, URZ, UR62, 0x1b0, URZ, 0xc0, !UPT ;  /* 0x000001b03eff7892 */ /* 0x000ff2000f80c0ff */
[----:B------:R-:W-:Y:S05]  /*5970*/  BRA.U !UP0, `(.L_x_97) ;  /* 0x0000000108407547 */ /* 0x000fea000b800000 */
[----:B------:R-:W2:Y:S01]  /*5980*/  LDCU.64 UR8, c[0x4][0x80] ;  /* 0x01001000ff0877ac */ /* 0x000ea20008000a00 */
[----:B------:R-:W-:Y:S01]  /*5990*/  MOV R3, 0x0 ;  /* 0x0000000000037802 */ /* 0x000fe20000000f00 */
[----:B------:R-:W-:Y:S02]  /*59a0*/  HFMA2 R12, -RZ, RZ, 0, 5.9604644775390625e-08 ;  /* 0x00000001ff0c7431 */ /* 0x000fe400000001ff */
[----:B------:R-:W-:Y:S02]  /*59b0*/  IMAD.MOV.U32 R8, RZ, RZ, 0x70 ;  /* 0x00000070ff087424 */ /* 0x000fe400078e00ff */
[----:B------:R-:W-:Y:S01]  /*59c0*/  IMAD.MOV.U32 R13, RZ, RZ, RZ ;  /* 0x000000ffff0d7224 */ /* 0x000fe200078e00ff */
[----:B------:R-:W3:Y:S01]  /*59d0*/  LDCU.64 UR6, c[0x4][0x88] ;  /* 0x01001100ff0677ac */ /* 0x000ee20008000a00 */
[----:B------:R-:W4:Y:S01]  /*59e0*/  LDC.64 R2, c[0x4][R3] ;  /* 0x0100000003027b82 */ /* 0x000f220000000a00 */
[----:B------:R-:W1:Y:S01]  /*59f0*/  LDCU.64 UR4, c[0x4][0x8] ;  /* 0x01000100ff0477ac */ /* 0x000e620008000a00 */
[----:B--2---:R-:W-:Y:S01]  /*5a00*/  MOV R5, UR9 ;  /* 0x0000000900057c02 */ /* 0x004fe20008000f00 */
[----:B------:R-:W-:Y:S01]  /*5a10*/  IMAD.U32 R4, RZ, RZ, UR8 ;  /* 0x00000008ff047e24 */ /* 0x000fe2000f8e00ff */
[----:B---3--:R-:W-:Y:S01]  /*5a20*/  MOV R7, UR7 ;  /* 0x0000000700077c02 */ /* 0x008fe20008000f00 */
[----:B------:R-:W-:Y:S01]  /*5a30*/  IMAD.U32 R6, RZ, RZ, UR6 ;  /* 0x00000006ff067e24 */ /* 0x000fe2000f8e00ff */
[----:B-1----:R-:W-:Y:S01]  /*5a40*/  MOV R11, UR5 ;  /* 0x00000005000b7c02 */ /* 0x002fe20008000f00 */
[----:B------:R-:W-:Y:S02]  /*5a50*/  IMAD.U32 R10, RZ, RZ, UR4 ;  /* 0x00000004ff0a7e24 */ /* 0x000fe4000f8e00ff */
[----:B------:R-:W-:Y:S07]  /*5a60*/  LEPC R20, `(.L_x_97) ;  /* 0x000000001014794e */ /* 0x000fee0000000000 */
[----:B----45:R-:W-:Y:S05]  /*5a70*/  CALL.ABS.NOINC R2 ;  /* 0x0000000002007343 */ /* 0x030fea0003c00000 */
.L_x_97:
[----:B------:R-:W-:Y:S01]  /*5a80*/  LOP3.LUT P0, RZ, R177, 0x1b0, RZ, 0xc0, !PT ;  /* 0x000001b0b1ff7812 */ /* 0x000fe2000780c0ff */
[----:B------:R-:W-:Y:S11]  /*5a90*/  BSSY.RECONVERGENT B6, `(.L_x_98) ;  /* 0x0000013000067945 */ /* 0x000ff60003800200 */
[----:B------:R-:W-:Y:S01]  /*5aa0*/  @!UPT UIADD3 URZ, UPT, UPT, URZ, URZ, URZ ;  /* 0x000000fffffff290 */ /* 0x000fe2000fffe0ff */
[----:B------:R-:W-:Y:S05]  /*5ab0*/  @!P0 BRA `(.L_x_99) ;  /* 0x0000000000408947 */ /* 0x000fea0003800000 */
        /* <DEDUP_REMOVED lines=16> */
.L_x_99:
[----:B------:R-:W-:Y:S05]  /*5bc0*/  BSYNC.RECONVERGENT B6 ;  /* 0x0000000000067941 */ /* 0x000fea0003800200 */
.L_x_98:
[----:B------:R-:W-:Y:S01]  /*5bd0*/  R2UR UR4, R161 ;  /* 0x00000000a10472ca */ /* 0x000fe200000e0000 */
[----:B------:R-:W-:Y:S01]  /*5be0*/  UISETP.NE.U32.AND UP0, UPT, UR60, URZ, UPT ;  /* 0x000000ff3c00728c */ /* 0x000fe2000bf05070 */
[----:B------:R-:W-:Y:S02]  /*5bf0*/  ISETP.NE.U32.AND P4, PT, R156, RZ, PT ;  /* 0x000000ff9c00720c */ /* 0x000fe40003f85070 */
[----:B------:R-:W-:Y:S01]  /*5c00*/  ISETP.NE.U32.AND P2, PT, RZ, UR56, PT ;  /* 0x00000038ff007c0c */ /* 0x000fe2000bf45070 */
[----:B------:R-:W-:Y:S01]  /*5c10*/  UISETP.NE.AND.EX UP1, UPT, UR61, URZ, UPT, UP0 ;  /* 0x000000ff3d00728c */ /* 0x000fe2000bf25300 */
[----:B------:R-:W-:Y:S01]  /*5c20*/  ISETP.NE.AND.EX P4, PT, R157, RZ, PT, P4 ;  /* 0x000000ff9d00720c */ /* 0x000fe20003f85340 */
[----:B------:R-:W-:Y:S01]  /*5c30*/  UPLOP3.LUT UP0, UPT, UPT, UPT, UPT, 0x40, 0x4 ;  /* 0x000000000004789c */ /* 0x000fe20003f0e870 */
[----:B------:R-:W-:Y:S05]  /*5c40*/  ISETP.NE.AND.EX P2, PT, RZ, UR57, PT, P2 ;  /* 0x00000039ff007c0c */ /* 0x000fea000bf45320 */
[----:B------:R-:W-:Y:S06]  /*5c50*/  UISETP.NE.AND UP2, UPT, UR4, URZ, UPT ;  /* 0x000000ff0400728c */ /* 0x000fec000bf45270 */
[----:B------:R-:W-:Y:S05]  /*5c60*/  PLOP3.LUT P1, PT, PT, PT, UP2, 0x80, 0x8 ;  /* 0x000000000008781c */ /* 0x000fea0003f2f028 */
[----:B------:R-:W-:Y:S06]  /*5c70*/  @UP2 UPLOP3.LUT UP0, UPT, UPT, UPT, UP1, 0x80, 0x8 ;  /* 0x000000000008289c */ /* 0x000fec0003f0f010 */
[----:B------:R-:W-:Y:S01]  /*5c80*/  PLOP3.LUT P0, PT, PT, PT, UP0, 0x80, 0x8 ;  /* 0x000000000008781c */ /* 0x000fe20003f0f008 */
[----:B------:R-:W-:Y:S01]  /*5c90*/  @!UPT UIADD3 URZ, UPT, UPT, URZ, URZ, URZ ;  /* 0x000000fffffff290 */ /* 0x000fe2000fffe0ff */
[----:B------:R-:W-:Y:S11]  /*5ca0*/  BRA.U !UP1, `(.L_x_100) ;  /* 0x00000001093c7547 */ /* 0x000ff6000b800000 */
[----:B------:R-:W-:Y:S01]  /*5cb0*/  UISETP.NE.U32.AND UP0, UPT, UR56, URZ, UPT ;  /* 0x000000ff3800728c */ /* 0x000fe2000bf05070 */
[----:B-1----:R-:W-:Y:S01]  /*5cc0*/  HFMA2 R0, -RZ, RZ, 0, 5.9604644775390625e-08 ;  /* 0x00000001ff007431 */ /* 0x002fe200000001ff */
[----:B------:R-:W1:Y:S01]  /*5cd0*/  LDCU.64 UR8, c[0x0][0x358] ;  /* 0x00006b00ff0877ac */ /* 0x000e620008000a00 */
[----:B------:R-:W-:Y:S01]  /*5ce0*/  IMAD.MOV.U32 R158, RZ, RZ, 0x1 ;  /* 0x00000001ff9e7424 */ /* 0x000fe200078e00ff */
[----:B------:R-:W-:Y:S06]  /*5cf0*/  UISETP.NE.AND.EX UP0, UPT, UR57, URZ, UPT, UP0 ;  /* 0x000000ff3900728c */ /* 0x000fec000bf05300 */
[----:B------:R-:W-:Y:S05]  /*5d00*/  PLOP3.LUT P3, PT, PT, PT, UP0, 0x80, 0x8 ;  /* 0x000000000008781c */ /* 0x000fea0003f6f008 */
[----:B------:R-:W2:Y:S01]  /*5d10*/  @UP0 LDCU.64 UR4, c[0x0][0x888] ;  /* 0x00011100ff0407ac */ /* 0x000ea20008000a00 */
[----:B------:R-:W-:Y:S07]  /*5d20*/  @UP0 UIMAD UR6, UR36, UR60, URZ ;  /* 0x0000003c240602a4 */ /* 0x000fee000f8e02ff */
[----:B------:R-:W-:Y:S01]  /*5d30*/  @!P3 PRMT R158, R0, 0x7610, R158 ;  /* 0x00007610009eb816 */ /* 0x000fe2000000009e */
[----:B--2---:R-:W-:Y:S06]  /*5d40*/  @UP0 UIMAD.WIDE UR4, UR6, 0x4, UR4 ;  /* 0x00000004060408a5 */ /* 0x004fec000f8e0204 */
[----:B------:R-:W-:Y:S01]  /*5d50*/  IMAD.U32 R2, RZ, RZ, UR4 ;  /* 0x00000004ff027e24 */ /* 0x000fe2000f8e00ff */
[----:B------:R-:W-:Y:S04]  /*5d60*/  MOV R3, UR5 ;  /* 0x0000000500037c02 */ /* 0x000fe80008000f00 */
[----:B------:R-:W2:Y:S01]  /*5d70*/  @!UP0 LDCU UR4, c[0x0][0x880] ;  /* 0x00011000ff0487ac */ /* 0x000ea20008000800 */
[----:B-1---5:R3:W5:Y:S02]  /*5d80*/  @P3 LDG.E R73, desc[UR8][R2.64] ;  /* 0x0000000802493981 */ /* 0x022764000c1e1900 */
[----:B--23--:R-:W-:Y:S02]  /*5d90*/  @!P3 IMAD.U32 R73, RZ, RZ, UR4 ;  /* 0x00000004ff49be24 */ /* 0x00cfe4000f8e00ff */
.L_x_100:
[----:B------:R-:W-:Y:S05]  /*5da0*/  @!P4 BRA `(.L_x_101) ;  /* 0x000000000024c947 */ /* 0x000fea0003800000 */
[----:B------:R-:W-:Y:S01]  /*5db0*/  ISETP.NE.U32.AND P3, PT, R138, RZ, PT ;  /* 0x000000ff8a00720c */ /* 0x000fe20003f65070 */
[----:B------:R-:W2:Y:S03]  /*5dc0*/  LDCU.64 UR4, c[0x0][0x358] ;  /* 0x00006b00ff0477ac */ /* 0x000ea60008000a00 */
[----:B------:R-:W-:Y:S11]  /*5dd0*/  ISETP.NE.AND.EX P3, PT, R139, RZ, PT, P3 ;  /* 0x000000ff8b00720c */ /* 0x000ff60003f65330 */
[----:B------:R-:W-:Y:S02]  /*5de0*/  @!UPT UIADD3 URZ, UPT, UPT, URZ, URZ, URZ ;  /* 0x000000fffffff290 */ /* 0x000fe4000fffe0ff */
[----:B------:R-:W3:Y:S01]  /*5df0*/  @P3 LDC.64 R2, c[0x0][0x8a8] ;  /* 0x00022a00ff023b82 */ /* 0x000ee20000000a00 */
[----:B-1----:R-:W-:Y:S04]  /*5e00*/  @P3 IMAD R0, R156, UR36, RZ ;  /* 0x000000249c003c24 */ /* 0x002fe8000f8e02ff */
[----:B---3--:R-:W-:Y:S05]  /*5e10*/  @P3 IMAD.WIDE R2, R0, 0x4, R2 ;  /* 0x0000000400023825 */ /* 0x008fea00078e0202 */
[----:B--2--5:R2:W5:Y:S02]  /*5e20*/  @P3 LDG.E R70, desc[UR4][R2.64] ;  /* 0x0000000402463981 */ /* 0x024564000c1e1900 */
[----:B--2---:R-:W3:Y:S02]  /*5e30*/  @!P3 LDC R70, c[0x0][0x8a0] ;  /* 0x00022800ff46bb82 */ /* 0x004ee40000000800 */
.L_x_101:
[----:B-----5:R-:W-:Y:S01]  /*5e40*/  FSETP.NEU.AND P4, PT, R73, RZ, PT ;  /* 0x000000ff4900720b */ /* 0x020fe20003f8d000 */
[----:B------:R-:W-:Y:S01]  /*5e50*/  BSSY B1, `(.L_x_102) ;  /* 0x0000047000017945 */ /* 0x000fe20003800000 */
[----:B------:R-:W-:Y:S01]  /*5e60*/  SEL R7, RZ, 0xffffffff, P2 ;  /* 0xffffffffff077807 */ /* 0x000fe20001000000 */
[----:B------:R-:W-:Y:S01]  /*5e70*/  IMAD.MOV.U32 R187, RZ, RZ, 0x1 ;  /* 0x00000001ffbb7424 */ /* 0x000fe200078e00ff */
[----:B------:R-:W-:Y:S01]  /*5e80*/  LOP3.LUT P3, RZ, R158, 0xff, RZ, 0xc0, !PT ;  /* 0x000000ff9eff7812 */ /* 0x000fe2000786c0ff */
[----:B------:R-:W-:Y:S01]  /*5e90*/  IMAD R71, R68, 0x80, R69 ;  /* 0x0000008044477824 */ /* 0x000fe200078e0245 */
[----:B-1----:R-:W-:Y:S02]  /*5ea0*/  @P1 SEL R0, RZ, 0xffffffff, P4 ;  /* 0xffffffffff001807 */ /* 0x002fe40002000000 */
[----:B------:R-:W-:Y:S02]  /*5eb0*/  CS2R R154, SRZ ;  /* 0x00000000009a7805 */ /* 0x000fe4000001ff00 */
[----:B------:R-:W-:Y:S02]  /*5ec0*/  LEA R3, R166, UR44, 0x3 ;  /* 0x0000002ca6037c11 */ /* 0x000fe4000f8e18ff */
[----:B------:R-:W-:Y:S02]  /*5ed0*/  CS2R R152, SRZ ;  /* 0x0000000000987805 */ /* 0x000fe4000001ff00 */
[----:B------:R-:W-:Y:S02]  /*5ee0*/  @P0 SEL R0, R7, R0, !P3 ;  /* 0x0000000007000207 */ /* 0x000fe40005800000 */
[----:B------:R-:W-:Y:S02]  /*5ef0*/  CS2R R150, SRZ ;  /* 0x0000000000967805 */ /* 0x000fe4000001ff00 */
[----:B------:R-:W-:Y:S02]  /*5f00*/  LEA R186, R68, UR44, 0x3 ;  /* 0x0000002c44ba7c11 */ /* 0x000fe4000f8e18ff */
[----:B------:R-:W-:Y:S02]  /*5f10*/  CS2R R148, SRZ ;  /* 0x0000000000947805 */ /* 0x000fe4000001ff00 */
[----:B------:R-:W-:Y:S02]  /*5f20*/  @P1 LOP3.LUT R0, R0, 0x1, RZ, 0xc0, !PT ;  /* 0x0000000100001812 */ /* 0x000fe400078ec0ff */
[----:B------:R-:W-:Y:S02]  /*5f30*/  CS2R R146, SRZ ;  /* 0x0000000000927805 */ /* 0x000fe4000001ff00 */
[----:B------:R-:W-:Y:S02]  /*5f40*/  SHF.L.U32 R5, R168, 0x1f, RZ ;  /* 0x0000001fa8057819 */ /* 0x000fe400000006ff */
[----:B------:R-:W-:Y:S02]  /*5f50*/  CS2R R144, SRZ ;  /* 0x0000000000907805 */ /* 0x000fe4000001ff00 */
[----:B------:R-:W-:Y:S02]  /*5f60*/  ISETP.NE.U32.OR P6, PT, R0, 0x1, !P1 ;  /* 0x000000010000780c */ /* 0x000fe40004fc5470 */
[----:B------:R-:W-:Y:S02]  /*5f70*/  CS2R R142, SRZ ;  /* 0x00000000008e7805 */ /* 0x000fe4000001ff00 */
[----:B------:R-:W-:Y:S02]  /*5f80*/  PLOP3.LUT P2, PT, PT, PT, UP1, 0x80, 0x8 ;  /* 0x000000000008781c */ /* 0x000fe40003f4f018 */
[----:B------:R-:W-:Y:S02]  /*5f90*/  CS2R R140, SRZ ;  /* 0x00000000008c7805 */ /* 0x000fe4000001ff00 */
[----:B------:R-:W-:Y:S02]  /*5fa0*/  SEL R0, RZ, 0xffffffff, P4 ;  /* 0xffffffffff007807 */ /* 0x000fe40002000000 */
[----:B------:R-:W-:Y:S03]  /*5fb0*/  P2R R172, PR, RZ, 0x40 ;  /* 0x00000040ffac7803 */ /* 0x000fe60000000000 */
[----:B------:R-:W-:Y:S04]  /*5fc0*/  @P6 SHF.L.U32 R2, R165, 0x1f, RZ ;  /* 0x0000001fa5026819 */ /* 0x000fe800000006ff */
[----:B------:R-:W-:Y:S01]  /*5fd0*/  @P2 SEL R0, R7, R0, !P3 ;  /* 0x0000000007002207 */ /* 0x000fe20005800000 */
[----:B------:R-:W1:Y:S03]  /*5fe0*/  @P6 SYNCS.PHASECHK.TRANS64.TRYWAIT P1, [R3+URZ+0xc0], R2 ;  /* 0x0000c002030065a7 */ /* 0x000e6600080211ff */
[----:B------:R-:W-:Y:S04]  /*5ff0*/  LOP3.LUT R0, R0, 0x1, RZ, 0xc0, !PT ;  /* 0x0000000100007812 */ /* 0x000fe800078ec0ff */
[----:B------:R-:W-:Y:S04]  /*6000*/  ISETP.NE.U32.AND P5, PT, R0, 0x1, PT ;  /* 0x000000010000780c */ /* 0x000fe80003fa5070 */
[----:B------:R-:W-:Y:S01]  /*6010*/  P2R R192, PR, RZ, 0x20 ;  /* 0x00000020ffc07803 */ /* 0x000fe20000000000 */
[----:B------:R2:W4:Y:S01]  /*6020*/  SYNCS.PHASECHK.TRANS64.TRYWAIT P0, [R186+URZ+0x110], R5 ;  /* 0x00011005ba0075a7 */ /* 0x00052200080011ff */
[----:B-1----:R-:W-:Y:S01]  /*6030*/  @P6 SEL R187, RZ, 0x1, !P1 ;  /* 0x00000001ffbb6807 */ /* 0x002fe20004800000 */
[----:B--2---:R-:W-:Y:S06]  /*6040*/  @!P6 BRA `(.L_x_103) ;  /* 0x00000000009ce947 */ /* 0x004fec0003800000 */
[----:B------:R-:W-:Y:S01]  /*6050*/  @P5 IMAD R7, R166, 0x2000, R171 ;  /* 0x00002000a6075824 */ /* 0x000fe200078e02ab */
[----:B------:R-:W-:Y:S01]  /*6060*/  ISETP.NE.AND P1, PT, R187, RZ, PT ;  /* 0x000000ffbb00720c */ /* 0x000fe20003f25270 */
[----:B------:R-:W-:Y:S01]  /*6070*/  BSSY B0, `(.L_x_104) ;  /* 0x0000010000007945 */ /* 0x000fe20003800000 */
[----:B------:R-:W-:Y:S01]  /*6080*/  CS2R R142, SRZ ;  /* 0x00000000008e7805 */ /* 0x000fe2000001ff00 */
[--C-:B------:R-:W-:Y:S01]  /*6090*/  @P5 IMAD R6, R176, -0x10, R7.reuse ;  /* 0xfffffff0b0065824 */ /* 0x100fe200078e0207 */
[----:B------:R-:W-:Y:S01]  /*60a0*/  CS2R R140, SRZ ;  /* 0x00000000008c7805 */ /* 0x000fe2000001ff00 */
[----:B------:R-:W-:Y:S01]  /*60b0*/  @P5 IMAD R4, R170, -0x10, R7 ;  /* 0xfffffff0aa045824 */ /* 0x000fe200078e0207 */
[----:B------:R-:W-:Y:S01]  /*60c0*/  CS2R R150, SRZ ;  /* 0x0000000000967805 */ /* 0x000fe2000001ff00 */
[----:B------:R-:W-:Y:S01]  /*60d0*/  @P5 IMAD R2, R169, 0x10, R6 ;  /* 0x00000010a9025824 */ /* 0x000fe200078e0206 */
[----:B------:R-:W-:Y:S02]  /*60e0*/  CS2R R148, SRZ ;  /* 0x0000000000947805 */ /* 0x000fe4000001ff00 */
[----:B------:R-:W-:Y:S02]  /*60f0*/  CS2R R146, SRZ ;  /* 0x0000000000927805 */ /* 0x000fe4000001ff00 */
[----:B------:R-:W-:Y:S02]  /*6100*/  CS2R R144, SRZ ;  /* 0x0000000000907805 */ /* 0x000fe4000001ff00 */
[----:B------:R-:W-:Y:S02]  /*6110*/  CS2R R154, SRZ ;  /* 0x00000000009a7805 */ /* 0x000fe4000001ff00 */
[----:B------:R-:W-:Y:S01]  /*6120*/  CS2R R152, SRZ ;  /* 0x0000000000987805 */ /* 0x000fe2000001ff00 */
[----:B------:R-:W-:Y:S06]  /*6130*/  @P1 BRA `(.L_x_105) ;  /* 0x00000000000c1947 */ /* 0x000fec0003800000 */
[----:B------:R-:W-:Y:S04]  /*6140*/  SHF.L.U32 R0, R165, 0x1f, RZ ;  /* 0x0000001fa5007819 */ /* 0x000fe800000006ff */
[----:B------:R-:W1:Y:S02]  /*6150*/  SYNCS.PHASECHK.TRANS64.TRYWAIT P1, [R3+URZ+0xc0], R0 ;  /* 0x0000c000030075a7 */ /* 0x000e6400080211ff */
[----:B-1----:R-:W-:Y:S05]  /*6160*/  @!P1 BRA `(.L_x_106) ;  /* 0x0000003400e89947 */ /* 0x002fea0003800000 */
.L_x_105:
[----:B------:R-:W-:Y:S05]  /*6170*/  BSYNC B0 ;  /* 0x0000000000007941 */ /* 0x000fea0003800000 */
.L_x_104:
[----:B------:R-:W-:Y:S01]  /*6180*/  ISETP.NE.AND P1, PT, R192, RZ, PT ;  /* 0x000000ffc000720c */ /* 0x000fe20003f25270 */
[----:B-1----:R-:W-:Y:S02]  /*6190*/  VIADD R3, R3, 0xd0 ;  /* 0x000000d003037836 */ /* 0x002fe40000000000 */
[----:B------:R-:W-:Y:S02]  /*61a0*/  IMAD.U32 R0, RZ, RZ, UR45 ;  /* 0x0000002dff007e24 */ /* 0x000fe4000f8e00ff */
[----:B------:R-:W-:Y:S03]  /*61b0*/  VIADD R166, R166, 0x1 ;  /* 0x00000001a6a67836 */ /* 0x000fe60000000000 */
[----:B------:R-:W-:Y:S05]  /*61c0*/  PRMT R0, R0, 0x654, R3 ;  /* 0x0000065400007816 */ /* 0x000fea0000000003 */
[----:B------:R1:W2:Y:S04]  /*61d0*/  @P1 LDS.128 R140, [R7] ;  /* 0x00000000078c1984 */ /* 0x0002a80000000c00 */
[----:B------:R1:W1:Y:S04]  /*61e0*/  @P1 LDS.128 R148, [R4+0x20] ;  /* 0x0000200004941984 */ /* 0x0002680000000c00 */
[----:B------:R1:W1:Y:S04]  /*61f0*/  @P1 LDS.128 R144, [R6+0x10] ;  /* 0x0000100006901984 */ /* 0x0002680000000c00 */
[----:B------:R1:W1:Y:S01]  /*6200*/  @P1 LDS.128 R152, [R2+0x10] ;  /* 0x0000100002981984 */ /* 0x0002620000000c00 */
[C---:B------:R-:W-:Y:S01]  /*6210*/  ISETP.NE.AND P1, PT, R166.reuse, 0x2, PT ;  /* 0x00000002a600780c */ /* 0x040fe20003f25270 */
[----:B------:R-:W-:Y:S01]  /*6220*/  @!PT LDS RZ, [RZ] ;  /* 0x00000000fffff984 */ /* 0x000fe20000000800 */
[----:B------:R-:W-:Y:S01]  /*6230*/  @!PT LDS RZ, [RZ] ;  /* 0x00000000fffff984 */ /* 0x000fe20000000800 */
[----:B------:R-:W-:Y:S01]  /*6240*/  @!PT LDS RZ, [RZ] ;  /* 0x00000000fffff984 */ /* 0x000fe20000000800 */
[----:B------:R-:W-:Y:S01]  /*6250*/  @!PT LDS RZ, [RZ] ;  /* 0x00000000fffff984 */ /* 0x000fe20000000800 */
[----:B------:R5:W-:Y:S06]  /*6260*/  MEMBAR.ALL.CTA ;  /* 0x0000000000007992 */ /* 0x000bec0000008000 */
[----:B-----5:R-:W5:Y:S01]  /*6270*/  FENCE.VIEW.ASYNC.S ;  /* 0x00000000000073c6 */ /* 0x020f620000000000 */
[----:B------:R-:W-:Y:S01]  /*6280*/  SEL R166, R166, RZ, P1 ;  /* 0x000000ffa6a67207 */ /* 0x000fe20000800000 */
[----:B-----5:R5:W-:Y:S02]  /*6290*/  SYNCS.ARRIVE.TRANS64.RED.A1T0 RZ, [R0+URZ], RZ ;  /* 0x000000ff00ff79a7 */ /* 0x020be400081004ff */
[----:B-----5:R-:W-:Y:S04]  /*62a0*/  SEL R0, RZ, 0x1, P1 ;  /* 0x00000001ff007807 */ /* 0x020fe80000800000 */
[----:B--2---:R-:W-:Y:S02]  /*62b0*/  LOP3.LUT R165, R165, R0, RZ, 0x3c, !PT ;  /* 0x00000000a5a57212 */ /* 0x004fe400078e3cff */
.L_x_103:
[----:B------:R-:W-:Y:S05]  /*62c0*/  BSYNC B1 ;  /* 0x0000000000017941 */ /* 0x000fea0003800000 */
.L_x_102:
[----:B------:R-:W-:Y:S04]  /*62d0*/  SHF.R.U32.HI R0, RZ, 0x15, R71 ;  /* 0x00000015ff007819 */ /* 0x000fe80000011647 */
[----:B------:R-:W-:Y:S01]  /*62e0*/  LOP3.LUT P1, RZ, R0, 0x3, R159, 0x48, !PT ;  /* 0x0000000300ff7812 */ /* 0x000fe2000782489f */
[----:B------:R-:W-:Y:S01]  /*62f0*/  @!UPT UIADD3 URZ, UPT, UPT, URZ, URZ, URZ ;  /* 0x000000fffffff290 */ /* 0x000fe2000fffe0ff */
[----:B----4-:R-:W-:Y:S11]  /*6300*/  @P0 BRA `(.L_x_107) ;  /* 0x0000000000080947 */ /* 0x010ff60003800000 */
[----:B------:R-:W2:Y:S02]  /*6310*/  SYNCS.PHASECHK.TRANS64.TRYWAIT P0, [R186+URZ+0x110], R5 ;  /* 0x00011005ba0075a7 */ /* 0x000ea400080011ff */
[----:B--2---:R-:W-:Y:S05]  /*6320*/  @!P0 BRA `(.L_x_108) ;  /* 0x00000034008c8947 */ /* 0x004fea0003800000 */
.L_x_107:
[----:B------:R-:W-:Y:S04]  /*6330*/  BSSY.RECONVERGENT B6, `(.L_x_109) ;  /* 0x0000012000067945 */ /* 0x000fe80003800200 */
[----:B------:R-:W-:Y:S05]  /*6340*/  @!P1 BRA `(.L_x_110) ;  /* 0x0000000000409947 */ /* 0x000fea0003800000 */
[----:B------:R-:W2:Y:S01]  /*6350*/  LDCU.64 UR8, c[0x4][0x70] ;  /* 0x01000e00ff0877ac */ /* 0x000ea20008000a00 */
[----:B------:R-:W-:Y:S01]  /*6360*/  MOV R3, 0x0 ;  /* 0x0000000000037802 */ /* 0x000fe20000000f00 */
[----:B------:R-:W-:Y:S02]  /*6370*/  HFMA2 R12, -RZ, RZ, 0, 5.9604644775390625e-08 ;  /* 0x00000001ff0c7431 */ /* 0x000fe400000001ff */
[----:B------:R-:W-:Y:S02]  /*6380*/  IMAD.MOV.U32 R8, RZ, RZ, 0x192 ;  /* 0x00000192ff087424 */ /* 0x000fe400078e00ff */
[----:B------:R-:W-:Y:S01]  /*6390*/  IMAD.MOV.U32 R13, RZ, RZ, RZ ;  /* 0x000000ffff0d7224 */ /* 0x000fe200078e00ff */
[----:B------:R-:W4:Y:S01]  /*63a0*/  LDCU.64 UR6, c[0x4][0x78] ;  /* 0x01000f00ff0677ac */ /* 0x000f220008000a00 */
[----:B-1----:R-:W1:Y:S01]  /*63b0*/  LDC.64 R2, c[0x4][R3] ;  /* 0x0100000003027b82 */ /* 0x002e620000000a00 */
[----:B------:R-:W5:Y:S01]  /*63c0*/  LDCU.64 UR4, c[0x4][0x10] ;  /* 0x01000200ff0477ac */ /* 0x000f620008000a00 */
[----:B--2---:R-:W-:Y:S01]  /*63d0*/  MOV R5, UR9 ;  /* 0x0000000900057c02 */ /* 0x004fe20008000f00 */
[----:B------:R-:W-:Y:S01]  /*63e0*/  IMAD.U32 R4, RZ, RZ, UR8 ;  /* 0x00000008ff047e24 */ /* 0x000fe2000f8e00ff */
[----:B----4-:R-:W-:Y:S01]  /*63f0*/  MOV R7, UR7 ;  /* 0x0000000700077c02 */ /* 0x010fe20008000f00 */
[----:B------:R-:W-:Y:S01]  /*6400*/  IMAD.U32 R6, RZ, RZ, UR6 ;  /* 0x00000006ff067e24 */ /* 0x000fe2000f8e00ff */
[----:B-----5:R-:W-:Y:S01]  /*6410*/  MOV R11, UR5 ;  /* 0x00000005000b7c02 */ /* 0x020fe20008000f00 */
[----:B------:R-:W-:Y:S02]  /*6420*/  IMAD.U32 R10, RZ, RZ, UR4 ;  /* 0x00000004ff0a7e24 */ /* 0x000fe4000f8e00ff */
[----:B------:R-:W-:Y:S07]  /*6430*/  LEPC R20, `(.L_x_110) ;  /* 0x000000001014794e */ /* 0x000fee0000000000 */
[----:B-1-3--:R-:W-:Y:S05]  /*6440*/  CALL.ABS.NOINC R2 ;  /* 0x0000000002007343 */ /* 0x00afea0003c00000 */
.L_x_110:
[----:B------:R-:W-:Y:S05]  /*6450*/  BSYNC.RECONVERGENT B6 ;  /* 0x0000000000067941 */ /* 0x000fea0003800200 */
.L_x_109:
[-C--:B------:R-:W-:Y:S01]  /*6460*/  F2FP.F16.E5M2.UNPACK_B R74, R140.reuse ;  /* 0x0000008cff4a723e */ /* 0x080fe200020004ff */
[----:B------:R-:W-:Y:S05]  /*6470*/  WARPSYNC.ALL ;  /* 0x0000000000007948 */ /* 0x000fea0003800000 */
[----:B------:R-:W-:Y:S01]  /*6480*/  R2UR UR4, R71 ;  /* 0x00000000470472ca */ /* 0x000fe200000e0000 */
[--C-:B------:R-:W-:Y:S01]  /*6490*/  HADD2.F32 R72, -RZ, R74.reuse.H0_H0 ;  /* 0x2000004aff487230 */ /* 0x100fe20000004100 */
[----:B------:R-:W-:Y:S01]  /*64a0*/  F2FP.F16.E5M2.UNPACK_B R76, R140.H1 ;  /* 0x0000008cff4c723e */ /* 0x000fe200030004ff */
[----:B------:R-:W-:Y:S01]  /*64b0*/  HADD2.F32 R75, -RZ, R74.H1_H1 ;  /* 0x3000004aff4b7230 */ /* 0x000fe20000004100 */
[-C--:B------:R-:W-:Y:S01]  /*64c0*/  F2FP.F16.E5M2.UNPACK_B R78, R141.reuse ;  /* 0x0000008dff4e723e */ /* 0x080fe200020004ff */
[----:B------:R-:W-:Y:S01]  /*64d0*/  BSSY.RECONVERGENT B0, `(.L_x_111) ;  /* 0x000011d000007945 */ /* 0x000fe20003800200 */
[----:B------:R-:W-:Y:S01]  /*64e0*/  F2FP.F16.E5M2.UNPACK_B R80, R141.H1 ;  /* 0x0000008dff50723e */ /* 0x000fe200030004ff */
[----:B------:R-:W-:Y:S01]  /*64f0*/  HADD2.F32 R74, -RZ, R76.H0_H0 ;  /* 0x2000004cff4a7230 */ /* 0x000fe20000004100 */
[-C--:B------:R-:W-:Y:S01]  /*6500*/  F2FP.F16.E5M2.UNPACK_B R82, R142.reuse ;  /* 0x0000008eff52723e */ /* 0x080fe200020004ff */
[--C-:B------:R-:W-:Y:S01]  /*6510*/  HADD2.F32 R77, -RZ, R78.reuse.H0_H0 ;  /* 0x2000004eff4d7230 */ /* 0x100fe20000004100 */
[----:B------:R-:W-:Y:S01]  /*6520*/  F2FP.F16.E5M2.UNPACK_B R84, R142.H1 ;  /* 0x0000008eff54723e */ /* 0x000fe200030004ff */
[----:B------:R-:W-:Y:S01]  /*6530*/  HADD2.F32 R78, -RZ, R78.H1_H1 ;  /* 0x3000004eff4e7230 */ /* 0x000fe20000004100 */
[-C--:B------:R-:W-:Y:S01]  /*6540*/  F2FP.F16.E5M2.UNPACK_B R86, R143.reuse ;  /* 0x0000008fff56723e */ /* 0x080fe200020004ff */
[----:B-12---:R-:W3:Y:S01]  /*6550*/  LDTM.x64 R4, tmem[UR4] ;  /* 0x00000004000479ee */ /* 0x006ee20008340000 */
[----:B------:R-:W-:Y:S01]  /*6560*/  F2FP.F16.E5M2.UNPACK_B R88, R143.H1 ;  /* 0x0000008fff58723e */ /* 0x000fe200030004ff */
[----:B------:R-:W-:Y:S01]  /*6570*/  HADD2.F32 R76, -RZ, R76.H1_H1 ;  /* 0x3000004cff4c7230 */ /* 0x000fe20000004100 */
[-C--:B------:R-:W-:Y:S01]  /*6580*/  F2FP.F16.E5M2.UNPACK_B R90, R144.reuse ;  /* 0x00000090ff5a723e */ /* 0x080fe200020004ff */
[----:B------:R-:W-:Y:S01]  /*6590*/  HADD2.F32 R79, -RZ, R80.H0_H0 ;  /* 0x20000050ff4f7230 */ /* 0x000fe20000004100 */
[----:B------:R-:W-:Y:S01]  /*65a0*/  F2FP.F16.E5M2.UNPACK_B R92, R144.H1 ;  /* 0x00000090ff5c723e */ /* 0x000fe200030004ff */
[--C-:B------:R-:W-:Y:S01]  /*65b0*/  HADD2.F32 R81, -RZ, R82.reuse.H0_H0 ;  /* 0x20000052ff517230 */ /* 0x100fe20000004100 */
[----:B------:R-:W-:Y:S01]  /*65c0*/  ISETP.NE.AND P6, PT, R172, RZ, PT ;  /* 0x000000ffac00720c */ /* 0x000fe20003fc5270 */
[----:B------:R-:W-:Y:S01]  /*65d0*/  HADD2.F32 R82, -RZ, R82.H1_H1 ;  /* 0x30000052ff527230 */ /* 0x000fe20000004100 */
[----:B------:R-:W-:Y:S01]  /*65e0*/  SHF.L.U32 R194, R164, 0x4, RZ ;  /* 0x00000004a4c27819 */ /* 0x000fe200000006ff */
[--C-:B------:R-:W-:Y:S01]  /*65f0*/  HADD2.F32 R85, -RZ, R86.reuse.H0_H0 ;  /* 0x20000056ff557230 */ /* 0x100fe20000004100 */
[----:B------:R-:W-:Y:S01]  /*6600*/  SHF.L.U32 R202, R163, 0x4, RZ ;  /* 0x00000004a3ca7819 */ /* 0x000fe200000006ff */
[----:B------:R-:W-:Y:S01]  /*6610*/  HADD2.F32 R86, -RZ, R86.H1_H1 ;  /* 0x30000056ff567230 */ /* 0x000fe20000004100 */
[C---:B------:R-:W-:Y:S01]  /*6620*/  IADD3 R179, PT, PT, R171.reuse, R194, RZ ;  /* 0x000000c2abb37210 */ /* 0x040fe20007ffe0ff */
[--C-:B------:R-:W-:Y:S01]  /*6630*/  HADD2.F32 R89, -RZ, R90.reuse.H0_H0 ;  /* 0x2000005aff597230 */ /* 0x100fe20000004100 */
[----:B------:R-:W-:Y:S01]  /*6640*/  IADD3 R185, PT, PT, R171, R202, RZ ;  /* 0x000000caabb97210 */ /* 0x000fe20007ffe0ff */
[----:B------:R-:W-:Y:S01]  /*6650*/  HADD2.F32 R90, -RZ, R90.H1_H1 ;  /* 0x3000005aff5a7230 */ /* 0x000fe20000004100 */
[----:B------:R-:W-:Y:S01]  /*6660*/  SHF.L.U32 R200, R169, 0x4, RZ ;  /* 0x00000004a9c87819 */ /* 0x000fe200000006ff */
[----:B------:R-:W-:Y:S01]  /*6670*/  HADD2.F32 R80, -RZ, R80.H1_H1 ;  /* 0x30000050ff507230 */ /* 0x000fe20000004100 */
[----:B------:R-:W-:Y:S01]  /*6680*/  F2FP.F16.E5M2.UNPACK_B R94, R145 ;  /* 0x00000091ff5e723e */ /* 0x000fe200020004ff */
[--C-:B------:R-:W-:Y:S01]  /*6690*/  HADD2.F32 R83, -RZ, R84.reuse.H0_H0 ;  /* 0x20000054ff537230 */ /* 0x100fe20000004100 */
[----:B------:R-:W-:Y:S01]  /*66a0*/  IADD3 R184, PT, PT, R200, R179, RZ ;  /* 0x000000b3c8b87210 */ /* 0x000fe20007ffe0ff */
[----:B------:R-:W-:Y:S01]  /*66b0*/  HADD2.F32 R84, -RZ, R84.H1_H1 ;  /* 0x30000054ff547230 */ /* 0x000fe20000004100 */
[----:B------:R-:W-:Y:S01]  /*66c0*/  F2FP.F16.E5M2.UNPACK_B R98, R146 ;  /* 0x00000092ff62723e */ /* 0x000fe200020004ff */
[C---:B---3--:R-:W-:Y:S01]  /*66d0*/  FMUL R0, R70.reuse, R4 ;  /* 0x0000000446007220 */ /* 0x048fe20000400000 */
[C---:B------:R-:W-:Y:S01]  /*66e0*/  FMUL R2, R70.reuse, R5 ;  /* 0x0000000546027220 */ /* 0x040fe20000400000 */
[C---:B------:R-:W-:Y:S01]  /*66f0*/  FMUL R4, R70.reuse, R8 ;  /* 0x0000000846047220 */ /* 0x040fe20000400000 */
[C---:B------:R-:W-:Y:S01]  /*6700*/  FMUL R5, R70.reuse, R9 ;  /* 0x0000000946057220 */ /* 0x040fe20000400000 */
[C---:B------:R-:W-:Y:S01]  /*6710*/  FFMA R0, R73.reuse, R72, R0 ;  /* 0x0000004849007223 */ /* 0x040fe20000000000 */
[C---:B------:R-:W-:Y:S01]  /*6720*/  FFMA R2, R73.reuse, R75, R2 ;  /* 0x0000004b49027223 */ /* 0x040fe20000000002 */
[C---:B------:R-:W-:Y:S01]  /*6730*/  FMUL R8, R70.reuse, R12 ;  /* 0x0000000c46087220 */ /* 0x040fe20000400000 */
[C---:B------:R-:W-:Y:S01]  /*6740*/  FMUL R9, R70.reuse, R13 ;  /* 0x0000000d46097220 */ /* 0x040fe20000400000 */
[C---:B------:R-:W-:Y:S01]  /*6750*/  FMUL R12, R70.reuse, R16 ;  /* 0x00000010460c7220 */ /* 0x040fe20000400000 */
[C---:B------:R-:W-:Y:S01]  /*6760*/  FMUL R13, R70.reuse, R17 ;  /* 0x00000011460d7220 */ /* 0x040fe20000400000 */
[C---:B------:R-:W-:Y:S01]  /*6770*/  FMUL R16, R70.reuse, R20 ;  /* 0x0000001446107220 */ /* 0x040fe20000400000 */
[C---:B------:R-:W-:Y:S01]  /*6780*/  FMUL R17, R70.reuse, R21 ;  /* 0x0000001546117220 */ /* 0x040fe20000400000 */
[--C-:B------:R-:W-:Y:S02]  /*6790*/  HADD2.F32 R93, -RZ, R94.reuse.H0_H0 ;  /* 0x2000005eff5d7230 */ /* 0x100fe40000004100 */
[C---:B------:R-:W-:Y:S01]  /*67a0*/  FMUL R20, R70.reuse, R24 ;  /* 0x0000001846147220 */ /* 0x040fe20000400000 */
[----:B------:R-:W-:Y:S02]  /*67b0*/  HADD2.F32 R94, -RZ, R94.H1_H1 ;  /* 0x3000005eff5e7230 */ /* 0x000fe40000004100 */
[C---:B------:R-:W-:Y:S01]  /*67c0*/  FMUL R21, R70.reuse, R25 ;  /* 0x0000001946157220 */ /* 0x040fe20000400000 */
[--C-:B------:R-:W-:Y:S02]  /*67d0*/  HADD2.F32 R97, -RZ, R98.reuse.H0_H0 ;  /* 0x20000062ff617230 */ /* 0x100fe40000004100 */
[C---:B------:R-:W-:Y:S01]  /*67e0*/  FMUL R24, R70.reuse, R28 ;  /* 0x0000001c46187220 */ /* 0x040fe20000400000 */
[----:B------:R-:W-:Y:S02]  /*67f0*/  HADD2.F32 R98, -RZ, R98.H1_H1 ;  /* 0x30000062ff627230 */ /* 0x000fe40000004100 */
[C---:B------:R-:W-:Y:S01]  /*6800*/  FMUL R25, R70.reuse, R29 ;  /* 0x0000001d46197220 */ /* 0x040fe20000400000 */
[C---:B------:R-:W-:Y:S01]  /*6810*/  FMUL R28, R70.reuse, R32 ;  /* 0x00000020461c7220 */ /* 0x040fe20000400000 */
[C---:B------:R-:W-:Y:S01]  /*6820*/  FMUL R29, R70.reuse, R33 ;  /* 0x00000021461d7220 */ /* 0x040fe20000400000 */
[C---:B------:R-:W-:Y:S01]  /*6830*/  FMUL R32, R70.reuse, R36 ;  /* 0x0000002446207220 */ /* 0x040fe20000400000 */
[----:B------:R-:W-:Y:S01]  /*6840*/  F2FP.F16.E5M2.UNPACK_B R96, R145.H1 ;  /* 0x00000091ff60723e */ /* 0x000fe200030004ff */
[C---:B------:R-:W-:Y:S01]  /*6850*/  FMUL R33, R70.reuse, R37 ;  /* 0x0000002546217220 */ /* 0x040fe20000400000 */
[C---:B------:R-:W-:Y:S01]  /*6860*/  FMUL R36, R70.reuse, R40 ;  /* 0x0000002846247220 */ /* 0x040fe20000400000 */
[----:B------:R-:W-:Y:S01]  /*6870*/  F2FP.F16.E5M2.UNPACK_B R100, R146.H1 ;  /* 0x00000092ff64723e */ /* 0x000fe200030004ff */
[C---:B------:R-:W-:Y:S01]  /*6880*/  FMUL R37, R70.reuse, R41 ;  /* 0x0000002946257220 */ /* 0x040fe20000400000 */
[C---:B------:R-:W-:Y:S01]  /*6890*/  FMUL R40, R70.reuse, R44 ;  /* 0x0000002c46287220 */ /* 0x040fe20000400000 */
[----:B------:R-:W-:Y:S01]  /*68a0*/  F2FP.F16.E5M2.UNPACK_B R102, R147 ;  /* 0x00000093ff66723e */ /* 0x000fe200020004ff */
[C---:B------:R-:W-:Y:S01]  /*68b0*/  FMUL R41, R70.reuse, R45 ;  /* 0x0000002d46297220 */ /* 0x040fe20000400000 */
[C---:B------:R-:W-:Y:S01]  /*68c0*/  FMUL R44, R70.reuse, R48 ;  /* 0x00000030462c7220 */ /* 0x040fe20000400000 */
[----:B------:R-:W-:Y:S01]  /*68d0*/  F2FP.F16.E5M2.UNPACK_B R104, R147.H1 ;  /* 0x00000093ff68723e */ /* 0x000fe200030004ff */
[C---:B------:R-:W-:Y:S01]  /*68e0*/  FMUL R45, R70.reuse, R49 ;  /* 0x00000031462d7220 */ /* 0x040fe20000400000 */
[--C-:B------:R-:W-:Y:S02]  /*68f0*/  HADD2.F32 R101, -RZ, R102.reuse.H0_H0 ;  /* 0x20000066ff657230 */ /* 0x100fe40000004100 */
[C---:B------:R-:W-:Y:S01]  /*6900*/  FMUL R48, R70.reuse, R52 ;  /* 0x0000003446307220 */ /* 0x040fe20000400000 */
[----:B------:R-:W-:Y:S01]  /*6910*/  F2FP.F16.E5M2.UNPACK_B R106, R148 ;  /* 0x00000094ff6a723e */ /* 0x000fe200020004ff */
[----:B------:R-:W-:Y:S02]  /*6920*/  HADD2.F32 R102, -RZ, R102.H1_H1 ;  /* 0x30000066ff667230 */ /* 0x000fe40000004100 */
[C---:B------:R-:W-:Y:S01]  /*6930*/  FMUL R49, R70.reuse, R53 ;  /* 0x0000003546317220 */ /* 0x040fe20000400000 */
[C---:B------:R-:W-:Y:S01]  /*6940*/  FMUL R52, R70.reuse, R56 ;  /* 0x0000003846347220 */ /* 0x040fe20000400000 */
[----:B------:R-:W-:Y:S01]  /*6950*/  F2FP.F16.E5M2.UNPACK_B R108, R148.H1 ;  /* 0x00000094ff6c723e */ /* 0x000fe200030004ff */
[--C-:B------:R-:W-:Y:S02]  /*6960*/  HADD2.F32 R105, -RZ, R106.reuse.H0_H0 ;  /* 0x2000006aff697230 */ /* 0x100fe40000004100 */
[C---:B------:R-:W-:Y:S01]  /*6970*/  FMUL R53, R70.reuse, R57 ;  /* 0x0000003946357220 */ /* 0x040fe20000400000 */
[----:B------:R-:W-:Y:S02]  /*6980*/  HADD2.F32 R106, -RZ, R106.H1_H1 ;  /* 0x3000006aff6a7230 */ /* 0x000fe40000004100 */
        /* <DEDUP_REMOVED lines=11> */
[C---:B------:R-:W-:Y:S01]  /*6a40*/  FFMA R3, R73.reuse, R74, R3 ;  /* 0x0000004a49037223 */ /* 0x040fe20000000003 */
[----:B------:R-:W-:Y:S01]  /*6a50*/  F2FP.F16.E5M2.UNPACK_B R116, R150.H1 ;  /* 0x00000096ff74723e */ /* 0x000fe200030004ff */
[--C-:B------:R-:W-:Y:S02]  /*6a60*/  HADD2.F32 R113, -RZ, R114.reuse.H0_H0 ;  /* 0x20000072ff717230 */ /* 0x100fe40000004100 */
[C---:B------:R-:W-:Y:S01]  /*6a70*/  FFMA R7, R73.reuse, R76, R7 ;  /* 0x0000004c49077223 */ /* 0x040fe20000000007 */
[C---:B------:R-:W-:Y:S01]  /*6a80*/  FFMA R4, R73.reuse, R77, R4 ;  /* 0x0000004d49047223 */ /* 0x040fe20000000004 */
[----:B------:R-:W-:Y:S01]  /*6a90*/  F2FP.F16.E5M2.UNPACK_B R118, R151 ;  /* 0x00000097ff76723e */ /* 0x000fe200020004ff */
[----:B------:R-:W-:Y:S01]  /*6aa0*/  FFMA R5, R73, R78, R5 ;  /* 0x0000004e49057223 */ /* 0x000fe20000000005 */
[----:B------:R-:W-:Y:S01]  /*6ab0*/  HADD2.F32 R114, -RZ, R114.H1_H1 ;  /* 0x30000072ff727230 */ /* 0x000fe20000004100 */
[----:B------:R-:W-:Y:S01]  /*6ac0*/  F2FP.SATFINITE.E5M2.F32.PACK_AB_MERGE_C R173, R7, R3, RZ ;  /* 0x0000000307ad723e */ /* 0x000fe200048060ff */
[C---:B------:R-:W-:Y:S01]  /*6ad0*/  FMUL R6, R70.reuse, R10 ;  /* 0x0000000a46067220 */ /* 0x040fe20000400000 */
[--C-:B------:R-:W-:Y:S02]  /*6ae0*/  HADD2.F32 R117, -RZ, R118.reuse.H0_H0 ;  /* 0x20000076ff757230 */ /* 0x100fe40000004100 */
[----:B------:R-:W-:Y:S01]  /*6af0*/  FMUL R11, R70, R11 ;  /* 0x0000000b460b7220 */ /* 0x000fe20000400000 */
[----:B------:R-:W-:Y:S01]  /*6b00*/  F2FP.SATFINITE.E5M2.F32.PACK_AB_MERGE_C R172, R2, R0, R173 ;  /* 0x0000000002ac723e */ /* 0x000fe200048060ad */
[C---:B------:R-:W-:Y:S01]  /*6b10*/  FFMA R6, R73.reuse, R79, R6 ;  /* 0x0000004f49067223 */ /* 0x040fe20000000006 */
[----:B------:R-:W-:Y:S02]  /*6b20*/  HADD2.F32 R118, -RZ, R118.H1_H1 ;  /* 0x30000076ff767230 */ /* 0x000fe40000004100 */
[C---:B------:R-:W-:Y:S01]  /*6b30*/  FFMA R11, R73.reuse, R80, R11 ;  /* 0x00000050490b7223 */ /* 0x040fe2000000000b */
[C---:B------:R-:W-:Y:S01]  /*6b40*/  FFMA R8, R73.reuse, R81, R8 ;  /* 0x0000005149087223 */ /* 0x040fe20000000008 */
[----:B------:R-:W-:Y:S01]  /*6b50*/  F2FP.F16.E5M2.UNPACK_B R120, R151.H1 ;  /* 0x00000097ff78723e */ /* 0x000fe200030004ff */
[----:B------:R-:W-:Y:S01]  /*6b60*/  FFMA R9, R73, R82, R9 ;  /* 0x0000005249097223 */ /* 0x000fe20000000009 */
[C---:B------:R-:W-:Y:S01]  /*6b70*/  FMUL R10, R70.reuse, R14 ;  /* 0x0000000e460a7220 */ /* 0x040fe20000400000 */
[----:B------:R-:W-:Y:S01]  /*6b80*/  F2FP.F16.E5M2.UNPACK_B R122, R152 ;  /* 0x00000098ff7a723e */ /* 0x000fe200020004ff */
[C---:B------:R-:W-:Y:S01]  /*6b90*/  FMUL R15, R70.reuse, R15 ;  /* 0x0000000f460f7220 */ /* 0x040fe20000400000 */
[----:B------:R-:W-:Y:S01]  /*6ba0*/  HADD2.F32 R87, -RZ, R88.H0_H0 ;  /* 0x20000058ff577230 */ /* 0x000fe20000004100 */
[----:B------:R-:W-:Y:S01]  /*6bb0*/  F2FP.SATFINITE.E5M2.F32.PACK_AB_MERGE_C R174, R11, R6, RZ ;  /* 0x000000060bae723e */ /* 0x000fe200048060ff */
[C---:B------:R-:W-:Y:S01]  /*6bc0*/  FFMA R10, R73.reuse, R83, R10 ;  /* 0x00000053490a7223 */ /* 0x040fe2000000000a */
[C---:B------:R-:W-:Y:S01]  /*6bd0*/  FFMA R15, R73.reuse, R84, R15 ;  /* 0x00000054490f7223 */ /* 0x040fe2000000000f */
[C---:B------:R-:W-:Y:S01]  /*6be0*/  FFMA R12, R73.reuse, R85, R12 ;  /* 0x00000055490c7223 */ /* 0x040fe2000000000c */
[----:B------:R-:W-:Y:S01]  /*6bf0*/  F2FP.F16.E5M2.UNPACK_B R124, R152.H1 ;  /* 0x00000098ff7c723e */ /* 0x000fe200030004ff */
[----:B------:R-:W-:Y:S01]  /*6c00*/  FFMA R13, R73, R86, R13 ;  /* 0x00000056490d7223 */ /* 0x000fe2000000000d */
[----:B------:R-:W-:Y:S01]  /*6c10*/  F2FP.SATFINITE.E5M2.F32.PACK_AB_MERGE_C R173, R5, R4, R174 ;  /* 0x0000000405ad723e */ /* 0x000fe200048060ae */
[--C-:B------:R-:W-:Y:S01]  /*6c20*/  HADD2.F32 R121, -RZ, R122.reuse.H0_H0 ;  /* 0x2000007aff797230 */ /* 0x100fe20000004100 */
[----:B------:R-:W-:Y:S01]  /*6c30*/  F2FP.SATFINITE.E5M2.F32.PACK_AB_MERGE_C R174, R15, R10, RZ ;  /* 0x0000000a0fae723e */ /* 0x000fe200048060ff */
[----:B------:R-:W-:Y:S02]  /*6c40*/  HADD2.F32 R122, -RZ, R122.H1_H1 ;  /* 0x3000007aff7a7230 */ /* 0x000fe40000004100 */
[C---:B------:R-:W-:Y:S01]  /*6c50*/  FMUL R14, R70.reuse, R18 ;  /* 0x00000012460e7220 */ /* 0x040fe20000400000 */
[----:B------:R-:W-:Y:S01]  /*6c60*/  HADD2.F32 R88, -RZ, R88.H1_H1 ;  /* 0x30000058ff587230 */ /* 0x000fe20000004100 */
[----:B------:R-:W-:Y:S01]  /*6c70*/  F2FP.SATFINITE.E5M2.F32.PACK_AB_MERGE_C R174, R9, R8, R174 ;  /* 0x0000000809ae723e */ /* 0x000fe200048060ae */
[C---:B------:R-:W-:Y:S01]  /*6c80*/  FMUL R19, R70.reuse, R19 ;  /* 0x0000001346137220 */ /* 0x040fe20000400000 */
[--C-:B------:R-:W-:Y:S02]  /*6c90*/  HADD2.F32 R91, -RZ, R92.reuse.H0_H0 ;  /* 0x2000005cff5b7230 */ /* 0x100fe40000004100 */
[C---:B------:R-:W-:Y:S01]  /*6ca0*/  FFMA R14, R73.reuse, R87, R14 ;  /* 0x00000057490e7223 */ /* 0x040fe2000000000e */
[----:B------:R-:W-:Y:S02]  /*6cb0*/  HADD2.F32 R92, -RZ, R92.H1_H1 ;  /* 0x3000005cff5c7230 */ /* 0x000fe40000004100 */
[C---:B------:R-:W-:Y:S01]  /*6cc0*/  FFMA R19, R73.reuse, R88, R19 ;  /* 0x0000005849137223 */ /* 0x040fe20000000013 */
[C---:B------:R-:W-:Y:S01]  /*6cd0*/  FFMA R16, R73.reuse, R89, R16 ;  /* 0x0000005949107223 */ /* 0x040fe20000000010 */
        /* <DEDUP_REMOVED lines=17> */
[----:B------:R1:W-:Y:S01]  /*6df0*/  STS.128 [R137+UR44+0x4200], R172 ;  /* 0x004200ac89007988 */ /* 0x0003e20008000c2c */
[----:B------:R-:W-:Y:S01]  /*6e00*/  F2FP.SATFINITE.E5M2.F32.PACK_AB_MERGE_C R180, R17, R16, R180 ;  /* 0x0000001011b4723e */ /* 0x000fe200048060b4 */
[C---:B------:R-:W-:Y:S01]  /*6e10*/  FFMA R22, R73.reuse, R95, R22 ;  /* 0x0000005f49167223 */ /* 0x040fe20000000016 */
[C---:B------:R-:W-:Y:S01]  /*6e20*/  FMUL R27, R70.reuse, R27 ;  /* 0x0000001b461b7220 */ /* 0x040fe20000400000 */
[--C-:B------:R-:W-:Y:S02]  /*6e30*/  HADD2.F32 R99, -RZ, R100.reuse.H0_H0 ;  /* 0x20000064ff637230 */ /* 0x100fe40000004100 */
[C---:B------:R-:W-:Y:S01]  /*6e40*/  FMUL R26, R70.reuse, R30 ;  /* 0x0000001e461a7220 */ /* 0x040fe20000400000 */
[----:B------:R-:W-:Y:S02]  /*6e50*/  HADD2.F32 R100, -RZ, R100.H1_H1 ;  /* 0x30000064ff647230 */ /* 0x000fe40000004100 */
[C---:B------:R-:W-:Y:S01]  /*6e60*/  FFMA R27, R73.reuse, R96, R27 ;  /* 0x00000060491b7223 */ /* 0x040fe2000000001b */
[C---:B------:R-:W-:Y:S01]  /*6e70*/  FFMA R24, R73.reuse, R97, R24 ;  /* 0x0000006149187223 */ /* 0x040fe20000000018 */
[C---:B------:R-:W-:Y:S01]  /*6e80*/  FFMA R25, R73.reuse, R98, R25 ;  /* 0x0000006249197223 */ /* 0x040fe20000000019 */
[----:B------:R-:W-:Y:S01]  /*6e90*/  F2FP.F16.E5M2.UNPACK_B R130, R154 ;  /* 0x0000009aff82723e */ /* 0x000fe200020004ff */
[----:B------:R-:W-:Y:S01]  /*6ea0*/  FFMA R26, R73, R99, R26 ;  /* 0x00000063491a7223 */ /* 0x000fe2000000001a */
[----:B------:R-:W-:Y:S01]  /*6eb0*/  F2FP.SATFINITE.E5M2.F32.PACK_AB_MERGE_C R181, R27, R22, RZ ;  /* 0x000000161bb5723e */ /* 0x000fe200048060ff */
[C---:B------:R-:W-:Y:S01]  /*6ec0*/  FMUL R31, R70.reuse, R31 ;  /* 0x0000001f461f7220 */ /* 0x040fe20000400000 */
[--C-:B------:R-:W-:Y:S02]  /*6ed0*/  HADD2.F32 R103, -RZ, R104.reuse.H0_H0 ;  /* 0x20000068ff677230 */ /* 0x100fe40000004100 */
[C---:B------:R-:W-:Y:S01]  /*6ee0*/  FMUL R30, R70.reuse, R34 ;  /* 0x00000022461e7220 */ /* 0x040fe20000400000 */
[----:B------:R-:W-:Y:S01]  /*6ef0*/  HADD2.F32 R104, -RZ, R104.H1_H1 ;  /* 0x30000068ff687230 */ /* 0x000fe20000004100 */
[----:B------:R-:W-:Y:S01]  /*6f00*/  F2FP.SATFINITE.E5M2.F32.PACK_AB_MERGE_C R181, R21, R20, R181 ;  /* 0x0000001415b5723e */ /* 0x000fe200048060b5 */
[C---:B------:R-:W-:Y:S01]  /*6f10*/  FFMA R31, R73.reuse, R100, R31 ;  /* 0x00000064491f7223 */ /* 0x040fe2000000001f */
[C---:B------:R-:W-:Y:S01]  /*6f20*/  FFMA R28, R73.reuse, R101, R28 ;  /* 0x00000065491c7223 */ /* 0x040fe2000000001c */
[C---:B------:R-:W-:Y:S01]  /*6f30*/  FFMA R29, R73.reuse, R102, R29 ;  /* 0x00000066491d7223 */ /* 0x040fe2000000001d */
[----:B------:R-:W-:Y:S01]  /*6f40*/  F2FP.F16.E5M2.UNPACK_B R132, R154.H1 ;  /* 0x0000009aff84723e */ /* 0x000fe200030004ff */
[----:B------:R-:W-:Y:S01]  /*6f50*/  FFMA R30, R73, R103, R30 ;  /* 0x00000067491e7223 */ /* 0x000fe2000000001e */
[----:B------:R-:W-:Y:S01]  /*6f60*/  F2FP.SATFINITE.E5M2.F32.PACK_AB_MERGE_C R182, R31, R26, RZ ;  /* 0x0000001a1fb6723e */ /* 0x000fe200048060ff */
[----:B------:R-:W-:Y:S02]  /*6f70*/  HADD2.F32 R129, -RZ, R130.H0_H0 ;  /* 0x20000082ff817230 */ /* 0x000fe40000004100 */
[C---:B------:R-:W-:Y:S01]  /*6f80*/  FMUL R35, R70.reuse, R35 ;  /* 0x0000002346237220 */ /* 0x040fe20000400000 */
[----:B------:R-:W-:Y:S01]  /*6f90*/  HADD2.F32 R107, -RZ, R108.H0_H0 ;  /* 0x2000006cff6b7230 */ /* 0x000fe20000004100 */
[----:B------:R-:W-:Y:S01]  /*6fa0*/  F2FP.SATFINITE.E5M2.F32.PACK_AB_MERGE_C R182, R25, R24, R182 ;  /* 0x0000001819b6723e */ /* 0x000fe200048060b6 */
[----:B------:R-:W-:Y:S02]  /*6fb0*/  HADD2.F32 R130, -RZ, R130.H1_H1 ;  /* 0x30000082ff827230 */ /* 0x000fe40000004100 */
[C---:B------:R-:W-:Y:S01]  /*6fc0*/  FFMA R35, R73.reuse, R104, R35 ;  /* 0x0000006849237223 */ /* 0x040fe20000000023 */
[C---:B------:R-:W-:Y:S01]  /*6fd0*/  FFMA R32, R73.reuse, R105, R32 ;  /* 0x0000006949207223 */ /* 0x040fe20000000020 */
[----:B------:R-:W-:Y:S01]  /*6fe0*/  FFMA R33, R73, R106, R33 ;  /* 0x0000006a49217223 */ /* 0x000fe20000000021 */
[----:B------:R-:W-:Y:S02]  /*6ff0*/  HADD2.F32 R108, -RZ, R108.H1_H1 ;  /* 0x3000006cff6c7230 */ /* 0x000fe40000004100 */
        /* <DEDUP_REMOVED lines=16> */
[----:B------:R1:W-:Y:S01]  /*7100*/  STS.128 [R179+0x4010], R180 ;  /* 0x004010b4b3007388 */ /* 0x0003e20000000c00 */
[----:B------:R-:W-:Y:S01]  /*7110*/  F2FP.SATFINITE.E5M2.F32.PACK_AB_MERGE_C R188, R33, R32, R188 ;  /* 0x0000002021bc723e */ /* 0x000fe200048060bc */
[C---:B------:R-:W-:Y:S01]  /*7120*/  FFMA R38, R73.reuse, R111, R38 ;  /* 0x0000006f49267223 */ /* 0x040fe20000000026 */
[C---:B------:R-:W-:Y:S01]  /*7130*/  FMUL R43, R70.reuse, R43 ;  /* 0x0000002b462b7220 */ /* 0x040fe20000400000 */
[--C-:B------:R-:W-:Y:S02]  /*7140*/  HADD2.F32 R115, -RZ, R116.reuse.H0_H0 ;  /* 0x20000074ff737230 */ /* 0x100fe40000004100 */
[----:B------:R-:W-:Y:S01]  /*7150*/  FMUL R42, R70, R46 ;  /* 0x0000002e462a7220 */ /* 0x000fe20000400000 */
[----:B------:R-:W-:Y:S02]  /*7160*/  HADD2.F32 R116, -RZ, R116.H1_H1 ;  /* 0x30000074ff747230 */ /* 0x000fe40000004100 */
[C---:B------:R-:W-:Y:S01]  /*7170*/  FFMA R43, R73.reuse, R112, R43 ;  /* 0x00000070492b7223 */ /* 0x040fe2000000002b */
[C---:B------:R-:W-:Y:S01]  /*7180*/  FFMA R40, R73.reuse, R113, R40 ;  /* 0x0000007149287223 */ /* 0x040fe20000000028 */
[C---:B------:R-:W-:Y:S01]  /*7190*/  FFMA R41, R73.reuse, R114, R41 ;  /* 0x0000007249297223 */ /* 0x040fe20000000029 */
[----:B------:R-:W-:Y:S01]  /*71a0*/  ISETP.NE.AND P0, PT, R178, RZ, PT ;  /* 0x000000ffb200720c */ /* 0x000fe20003f05270 */
        /* <DEDUP_REMOVED lines=10> */
[C---:B------:R-:W-:Y:S01]  /*7250*/  FMUL R51, R70.reuse, R51 ;  /* 0x0000003346337220 */ /* 0x040fe20000400000 */
[--C-:B------:R-:W-:Y:S02]  /*7260*/  HADD2.F32 R123, -RZ, R124.reuse.H0_H0 ;  /* 0x2000007cff7b7230 */ /* 0x100fe40000004100 */
[C---:B------:R-:W-:Y:S01]  /*7270*/  FFMA R46, R73.reuse, R119, R46 ;  /* 0x00000077492e7223 */ /* 0x040fe2000000002e */
[----:B------:R-:W-:Y:S02]  /*7280*/  HADD2.F32 R124, -RZ, R124.H1_H1 ;  /* 0x3000007cff7c7230 */ /* 0x000fe40000004100 */
[C---:B------:R-:W-:Y:S01]  /*7290*/  FMUL R50, R70.reuse, R54 ;  /* 0x0000003646327220 */ /* 0x040fe20000400000 */
[C---:B------:R-:W-:Y:S01]  /*72a0*/  FFMA R51, R73.reuse, R120, R51 ;  /* 0x0000007849337223 */ /* 0x040fe20000000033 */
[C---:B------:R-:W-:Y:S01]  /*72b0*/  FMUL R55, R70.reuse, R55 ;  /* 0x0000003746377220 */ /* 0x040fe20000400000 */
[C---:B------:R-:W-:Y:S01]  /*72c0*/  FFMA R48, R73.reuse, R121, R48 ;  /* 0x0000007949307223 */ /* 0x040fe20000000030 */
[C---:B------:R-:W-:Y:S01]  /*72d0*/  FFMA R49, R73.reuse, R122, R49 ;  /* 0x0000007a49317223 */ /* 0x040fe20000000031 */
        /* <DEDUP_REMOVED lines=20> */
[----:B------:R-:W-:Y:S01]  /*7420*/  FFMA R63, R73, R132, R63 ;  /* 0x00000084493f7223 */ /* 0x000fe2000000003f */
[----:B------:R-:W-:Y:S01]  /*7430*/  FMUL R67, R70, R67 ;  /* 0x0000004346437220 */ /* 0x000fe20000400000 */
[----:B------:R-:W-:Y:S01]  /*7440*/  F2FP.SATFINITE.E5M2.F32.PACK_AB_MERGE_C R190, R47, R42, RZ ;  /* 0x0000002a2fbe723e */ /* 0x000fe200048060ff */
[----:B------:R-:W-:Y:S01]  /*7450*/  FFMA R60, R73, R133, R60 ;  /* 0x00000085493c7223 */ /* 0x000fe2000000003c */
[----:B------:R-:W-:Y:S01]  /*7460*/  F2FP.SATFINITE.E5M2.F32.PACK_AB_MERGE_C R191, R51, R46, RZ ;  /* 0x0000002e33bf723e */ /* 0x000fe200048060ff */
[C---:B------:R-:W-:Y:S01]  /*7470*/  FFMA R61, R73.reuse, R134, R61 ;  /* 0x00000086493d7223 */ /* 0x040fe2000000003d */
[C---:B------:R-:W-:Y:S01]  /*7480*/  FFMA R62, R73.reuse, R135, R62 ;  /* 0x00000087493e7223 */ /* 0x040fe2000000003e */
[----:B------:R-:W-:Y:S01]  /*7490*/  FFMA R67, R73, R136, R67 ;  /* 0x0000008849437223 */ /* 0x000fe20000000043 */
[----:B------:R-:W-:Y:S02]  /*74a0*/  F2FP.SATFINITE.E5M2.F32.PACK_AB_MERGE_C R190, R41, R40, R190 ;  /* 0x0000002829be723e */ /* 0x000fe400048060be */
[----:B------:R-:W-:Y:S02]  /*74b0*/  F2FP.SATFINITE.E5M2.F32.PACK_AB_MERGE_C R191, R45, R44, R191 ;  /* 0x0000002c2dbf723e */ /* 0x000fe400048060bf */
[----:B------:R-:W-:Y:S02]  /*74c0*/  F2FP.SATFINITE.E5M2.F32.PACK_AB_MERGE_C R196, R55, R50, RZ ;  /* 0x0000003237c4723e */ /* 0x000fe400048060ff */
[----:B------:R-:W-:Y:S01]  /*74d0*/  F2FP.SATFINITE.E5M2.F32.PACK_AB_MERGE_C R197, R59, R54, RZ ;  /* 0x000000363bc5723e */ /* 0x000fe200048060ff */
[----:B------:R1:W-:Y:S01]  /*74e0*/  STS.128 [R185+0x4020], R188 ;  /* 0x004020bcb9007388 */ /* 0x0003e20000000c00 */
[----:B------:R-:W-:Y:S02]  /*74f0*/  F2FP.SATFINITE.E5M2.F32.PACK_AB_MERGE_C R198, R63, R58, RZ ;  /* 0x0000003a3fc6723e */ /* 0x000fe400048060ff */
[----:B------:R-:W-:Y:S02]  /*7500*/  F2FP.SATFINITE.E5M2.F32.PACK_AB_MERGE_C R199, R67, R62, RZ ;  /* 0x0000003e43c7723e */ /* 0x000fe400048060ff */
[----:B------:R-:W-:Y:S02]  /*7510*/  F2FP.SATFINITE.E5M2.F32.PACK_AB_MERGE_C R196, R49, R48, R196 ;  /* 0x0000003031c4723e */ /* 0x000fe400048060c4 */
[----:B------:R-:W-:Y:S02]  /*7520*/  F2FP.SATFINITE.E5M2.F32.PACK_AB_MERGE_C R197, R53, R52, R197 ;  /* 0x0000003435c5723e */ /* 0x000fe400048060c5 */
[----:B------:R-:W-:Y:S02]  /*7530*/  F2FP.SATFINITE.E5M2.F32.PACK_AB_MERGE_C R198, R57, R56, R198 ;  /* 0x0000003839c6723e */ /* 0x000fe400048060c6 */
[----:B------:R-:W-:Y:S02]  /*7540*/  F2FP.SATFINITE.E5M2.F32.PACK_AB_MERGE_C R199, R61, R60, R199 ;  /* 0x0000003c3dc7723e */ /* 0x000fe400048060c7 */
[----:B------:R-:W-:Y:S02]  /*7550*/  LEA R193, R166, UR44, 0x3 ;  /* 0x0000002ca6c17c11 */ /* 0x000fe4000f8e18ff */
[----:B------:R-:W-:Y:S01]  /*7560*/  @P6 SHF.L.U32 R204, R165, 0x1f, RZ ;  /* 0x0000001fa5cc6819 */ /* 0x000fe200000006ff */
[----:B------:R1:W-:Y:S01]  /*7570*/  STS.128 [R184+0x4010], R196 ;  /* 0x004010c4b8007388 */ /* 0x0003e20000000c00 */
[----:B------:R-:W-:Y:S01]  /*7580*/  @!PT LDS RZ, [RZ] ;  /* 0x00000000fffff984 */ /* 0x000fe20000000800 */
[----:B------:R-:W-:Y:S01]  /*7590*/  @!PT LDS RZ, [RZ] ;  /* 0x00000000fffff984 */ /* 0x000fe20000000800 */
[----:B------:R-:W-:Y:S01]  /*75a0*/  @!PT LDS RZ, [RZ] ;  /* 0x00000000fffff984 */ /* 0x000fe20000000800 */
[----:B------:R-:W-:Y:S01]  /*75b0*/  @!PT LDS RZ, [RZ] ;  /* 0x00000000fffff984 */ /* 0x000fe20000000800 */
[----:B------:R2:W-:Y:S07]  /*75c0*/  MEMBAR.ALL.CTA ;  /* 0x0000000000007992 */ /* 0x0005ee0000008000 */
[----:B--2---:R-:W2:Y:S02]  /*75d0*/  FENCE.VIEW.ASYNC.S ;  /* 0x00000000000073c6 */ /* 0x004ea40000000000 */
[----:B--2---:R-:W-:Y:S06]  /*75e0*/  BAR.SYNC.DEFER_BLOCKING 0x1, 0x80 ;  /* 0x0042000000007b1d */ /* 0x004fec0000010000 */
[----:B------:R-:W-:Y:S05]  /*75f0*/  @P0 BRA `(.L_x_112) ;  /* 0x0000000000280947 */ /* 0x000fea0003800000 */
[----:B------:R-:W2:Y:S01]  /*7600*/  LDCU.64 UR6, c[0x0][0x348] ;  /* 0x00006900ff0677ac */ /* 0x000ea20008000a00 */
[----:B------:R-:W-:Y:S01]  /*7610*/  UIADD3 UR4, UPT, UPT, UR44, 0x4200, URZ ;  /* 0x000042002c047890 */ /* 0x000fe2000fffe0ff */
[----:B------:R-:W-:Y:S05]  /*7620*/  UMOV UR51, UR36 ;  /* 0x0000002400337c82 */ /* 0x000fea0008000000 */
[----:B------:R-:W-:Y:S04]  /*7630*/  MOV R177, UR4 ;  /* 0x0000000400b17c02 */ /* 0x000fe80008000f00 */
[----:B------:R-:W-:Y:S01]  /*7640*/  R2UR UR48, R177 ;  /* 0x00000000b13072ca */ /* 0x000fe200000e0000 */
[----:B--2---:R-:W-:Y:S04]  /*7650*/  UIADD3 UR4, UP0, UPT, UR6, 0x680, URZ ;  /* 0x0000068006047890 */ /* 0x004fe8000ff1e0ff */
[----:B------:R-:W-:Y:S09]  /*7660*/  UIADD3.X UR5, UPT, UPT, URZ, UR7, URZ, UP0, !UPT ;  /* 0x00000007ff057290 */ /* 0x000ff200087fe4ff */
[----:B------:R2:W-:Y:S01]  /*7670*/  UTMASTG.3D [UR48], [UR4] ;  /* 0x00000030040073b5 */ /* 0x0005e20008010000 */
[----:B------:R0:W-:Y:S01]  /*7680*/  UTMACMDFLUSH ;  /* 0x00000000000079b7 */ /* 0x0001e20000000000 */
[----:B--2---:R-:W-:Y:S04]  /*7690*/  DEPBAR.LE SB0, 0x1 ;  /* 0x000080400000791a */ /* 0x004fe80000000000 */
.L_x_112:
[----:B------:R-:W-:Y:S05]  /*76a0*/  BSYNC.RECONVERGENT B0 ;  /* 0x0000000000007941 */ /* 0x000fea0003800200 */
.L_x_111:
[----:B------:R-:W-:Y:S06]  /*76b0*/  BAR.SYNC.DEFER_BLOCKING 0x1, 0x80 ;  /* 0x0042000000007b1d */ /* 0x000fec0000010000 */
[----:B------:R-:W2:Y:S01]  /*76c0*/  @P6 SYNCS.PHASECHK.TRANS64.TRYWAIT P0, [R193+URZ+0xc0], R204 ;  /* 0x0000c0ccc10065a7 */ /* 0x000ea200080011ff */
[----:B------:R-:W-:Y:S01]  /*76d0*/  BSSY B1, `(.L_x_113) ;  /* 0x0000023000017945 */ /* 0x000fe20003800000 */
[----:B--2---:R-:W-:Y:S03]  /*76e0*/  @P6 SEL R187, RZ, 0x1, !P0 ;  /* 0x00000001ffbb6807 */ /* 0x004fe60004000000 */
[----:B------:R-:W-:Y:S05]  /*76f0*/  @!P6 BRA `(.L_x_114) ;  /* 0x000000000080e947 */ /* 0x000fea0003800000 */
[----:B------:R-:W-:Y:S01]  /*7700*/  ISETP.NE.AND P1, PT, R192, RZ, PT ;  /* 0x000000ffc000720c */ /* 0x000fe20003f25270 */
[----:B------:R-:W-:Y:S01]  /*7710*/  BSSY B0, `(.L_x_115) ;  /* 0x000000a000007945 */ /* 0x000fe20003800000 */
[----:B------:R-:W-:Y:S11]  /*7720*/  ISETP.NE.AND P0, PT, R187, RZ, PT ;  /* 0x000000ffbb00720c */ /* 0x000ff60003f05270 */
[----:B------:R-:W-:Y:S04]  /*7730*/  @P1 IMAD R3, R166, 0x2000, R171 ;  /* 0x00002000a6031824 */ /* 0x000fe800078e02ab */
[C---:B------:R-:W-:Y:S01]  /*7740*/  @P1 IMAD.IADD R5, R3.reuse, 0x1, R194 ;  /* 0x0000000103051824 */ /* 0x040fe200078e02c2 */
[----:B------:R-:W-:Y:S03]  /*7750*/  @P1 IADD3 R202, PT, PT, R3, R202, RZ ;  /* 0x000000ca03ca1210 */ /* 0x000fe60007ffe0ff */
[----:B------:R-:W-:Y:S01]  /*7760*/  @P1 IMAD.IADD R200, R200, 0x1, R5 ;  /* 0x00000001c8c81824 */ /* 0x000fe200078e0205 */
[----:B------:R-:W-:Y:S06]  /*7770*/  @P0 BRA `(.L_x_116) ;  /* 0x00000000000c0947 */ /* 0x000fec0003800000 */
[----:B------:R-:W-:Y:S04]  /*7780*/  SHF.L.U32 R0, R165, 0x1f, RZ ;  /* 0x0000001fa5007819 */ /* 0x000fe800000006ff */
[----:B------:R-:W2:Y:S02]  /*7790*/  SYNCS.PHASECHK.TRANS64.TRYWAIT P0, [R193+URZ+0xc0], R0 ;  /* 0x0000c000c10075a7 */ /* 0x000ea400080011ff */
[----:B--2---:R-:W-:Y:S05]  /*77a0*/  @!P0 BRA `(.L_x_117) ;  /* 0x0000002000808947 */ /* 0x004fea0003800000 */
.L_x_116:
[----:B------:R-:W-:Y:S05]  /*77b0*/  BSYNC B0 ;  /* 0x0000000000007941 */ /* 0x000fea0003800000 */
.L_x_115:
[----:B------:R-:W-:Y:S01]  /*77c0*/  ISETP.NE.AND P0, PT, R192, RZ, PT ;  /* 0x000000ffc000720c */ /* 0x000fe20003f05270 */
[----:B--2---:R-:W-:Y:S02]  /*77d0*/  VIADD R193, R193, 0xd0 ;  /* 0x000000d0c1c17836 */ /* 0x004fe40000000000 */
[----:B------:R-:W-:Y:S02]  /*77e0*/  IMAD.U32 R0, RZ, RZ, UR45 ;  /* 0x0000002dff007e24 */ /* 0x000fe4000f8e00ff */
[----:B------:R-:W-:Y:S03]  /*77f0*/  VIADD R166, R166, 0x1 ;  /* 0x00000001a6a67836 */ /* 0x000fe60000000000 */
[----:B------:R-:W-:Y:S05]  /*7800*/  PRMT R0, R0, 0x654, R193 ;  /* 0x0000065400007816 */ /* 0x000fea00000000c1 */
[----:B------:R2:W3:Y:S04]  /*7810*/  @P0 LDS.128 R140, [R3] ;  /* 0x00000000038c0984 */ /* 0x0004e80000000c00 */
[----:B------:R2:W4:Y:S04]  /*7820*/  @P0 LDS.128 R144, [R5+0x10] ;  /* 0x0000100005900984 */ /* 0x0005280000000c00 */
        /* <DEDUP_REMOVED lines=12> */
[----:B--234-:R-:W-:Y:S02]  /*78f0*/  LOP3.LUT R165, R165, R0, RZ, 0x3c, !PT ;  /* 0x00000000a5a57212 */ /* 0x01cfe400078e3cff */
.L_x_114:
[----:B------:R-:W-:Y:S05]  /*7900*/  BSYNC B1 ;  /* 0x0000000000017941 */ /* 0x000fea0003800000 */
.L_x_113:
[----:B------:R-:W-:Y:S05]  /*7910*/  VIADD R0, R71, 0x40 ;  /* 0x0000004047007836 */ /* 0x000fea0000000000 */
[----:B------:R-:W-:Y:S04]  /*7920*/  SHF.R.U32.HI R0, RZ, 0x15, R0 ;  /* 0x00000015ff007819 */ /* 0x000fe80000011600 */
[----:B------:R-:W-:Y:S11]  /*7930*/  LOP3.LUT P0, RZ, R0, 0x3, R159, 0x48, !PT ;  /* 0x0000000300ff7812 */ /* 0x000ff6000780489f */
[----:B------:R-:W-:Y:S02]  /*7940*/  @!UPT UIADD3 URZ, UPT, UPT, URZ, URZ, URZ ;  /* 0x000000fffffff290 */ /* 0x000fe4000fffe0ff */
        /* <DEDUP_REMOVED lines=8> */
[----:B------:R-:W5:Y:S01]  /*79d0*/  LDCU.64 UR4, c[0x4][0x10] ;  /* 0x01000200ff0477ac */ /* 0x000f620008000a00 */
[----:B--2---:R-:W-:Y:S01]  /*79e0*/  MOV R5, UR9 ;  /* 0x0000000900057c02 */ /* 0x004fe20008000f00 */
[----:B------:R-:W-:Y:S01]  /*79f0*/  IMAD.U32 R4, RZ, RZ, UR8 ;  /* 0x00000008ff047e24 */ /* 0x000fe2000f8e00ff */
[----:B---3--:R-:W-:Y:S01]  /*7a00*/  MOV R7, UR7 ;  /* 0x0000000700077c02 */ /* 0x008fe20008000f00 */
[----:B------:R-:W-:Y:S01]  /*7a10*/  IMAD.U32 R6, RZ, RZ, UR6 ;  /* 0x00000006ff067e24 */ /* 0x000fe2000f8e00ff */
[----:B-----5:R-:W-:Y:S01]  /*7a20*/  MOV R11, UR5 ;  /* 0x00000005000b7c02 */ /* 0x020fe20008000f00 */
[----:B------:R-:W-:Y:S02]  /*7a30*/  IMAD.U32 R10, RZ, RZ, UR4 ;  /* 0x00000004ff0a7e24 */ /* 0x000fe4000f8e00ff */
[----:B------:R-:W-:Y:S07]  /*7a40*/  LEPC R20, `(.L_x_118) ;  /* 0x000000001014794e */ /* 0x000fee0000000000 */
[----:B-1--4-:R-:W-:Y:S05]  /*7a50*/  CALL.ABS.NOINC R2 ;  /* 0x0000000002007343 */ /* 0x012fea0003c00000 */
.L_x_118:
[----:B------:R-:W-:Y:S01]  /*7a60*/  ISETP.NE.AND P0, PT, R178, RZ, PT ;  /* 0x000000ffb200720c */ /* 0x000fe20003f05270 */
[----:B------:R-:W-:Y:S05]  /*7a70*/  WARPSYNC.ALL ;  /* 0x0000000000007948 */ /* 0x000fea0003800000 */
[----:B------:R-:W-:Y:S01]  /*7a80*/  R2UR UR4, R71 ;  /* 0x00000000470472ca */ /* 0x000fe200000e0000 */
[----:B------:R-:W-:Y:S01]  /*7a90*/  BSSY.RECONVERGENT B0, `(.L_x_119) ;  /* 0x000011e000007945 */ /* 0x000fe20003800200 */
[----:B------:R-:W-:Y:S02]  /*7aa0*/  F2FP.F16.E5M2.UNPACK_B R11, R141 ;  /* 0x0000008dff0b723e */ /* 0x000fe400020004ff */
[----:B------:R-:W-:Y:S02]  /*7ab0*/  F2FP.F16.E5M2.UNPACK_B R10, R142 ;  /* 0x0000008eff0a723e */ /* 0x000fe400020004ff */
[----:B------:R-:W-:Y:S01]  /*7ac0*/  F2FP.F16.E5M2.UNPACK_B R9, R143 ;  /* 0x0000008fff09723e */ /* 0x000fe200020004ff */
[--C-:B------:R-:W-:Y:S01]  /*7ad0*/  HADD2.F32 R74, -RZ, R11.reuse.H0_H0 ;  /* 0x2000000bff4a7230 */ /* 0x100fe20000004100 */
[----:B------:R-:W-:Y:S01]  /*7ae0*/  F2FP.F16.E5M2.UNPACK_B R8, R144 ;  /* 0x00000090ff08723e */ /* 0x000fe200020004ff */
[----:B------:R-:W-:Y:S01]  /*7af0*/  HADD2.F32 R76, -RZ, R11.H1_H1 ;  /* 0x3000000bff4c7230 */ /* 0x000fe20000004100 */
[----:B------:R-:W-:Y:S01]  /*7b00*/  F2FP.F16.E5M2.UNPACK_B R7, R145 ;  /* 0x00000091ff07723e */ /* 0x000fe200020004ff */
[--C-:B------:R-:W-:Y:S01]  /*7b10*/  HADD2.F32 R77, -RZ, R10.reuse.H0_H0 ;  /* 0x2000000aff4d7230 */ /* 0x100fe20000004100 */
[----:B------:R-:W-:Y:S01]  /*7b20*/  F2FP.F16.E5M2.UNPACK_B R6, R146 ;  /* 0x00000092ff06723e */ /* 0x000fe200020004ff */
[----:B------:R-:W-:Y:S01]  /*7b30*/  HADD2.F32 R80, -RZ, R10.H1_H1 ;  /* 0x3000000aff507230 */ /* 0x000fe20000004100 */
[----:B------:R-:W-:Y:S01]  /*7b40*/  F2FP.F16.E5M2.UNPACK_B R5, R147 ;  /* 0x00000093ff05723e */ /* 0x000fe200020004ff */
[--C-:B------:R-:W-:Y:S01]  /*7b50*/  HADD2.F32 R81, -RZ, R9.reuse.H0_H0 ;  /* 0x20000009ff517230 */ /* 0x100fe20000004100 */
[----:B-1----:R-:W-:Y:S01]  /*7b60*/  F2FP.F16.E5M2.UNPACK_B R4, R148 ;  /* 0x00000094ff04723e */ /* 0x002fe200020004ff */
[----:B------:R-:W-:Y:S01]  /*7b70*/  HADD2.F32 R84, -RZ, R9.H1_H1 ;  /* 0x30000009ff547230 */ /* 0x000fe20000004100 */
[-C--:B------:R-:W-:Y:S01]  /*7b80*/  F2FP.F16.E5M2.UNPACK_B R2, R140.reuse ;  /* 0x0000008cff02723e */ /* 0x080fe200020004ff */
[--C-:B------:R-:W-:Y:S01]  /*7b90*/  HADD2.F32 R85, -RZ, R8.reuse.H0_H0 ;  /* 0x20000008ff557230 */ /* 0x100fe20000004100 */
[----:B------:R-:W-:Y:S01]  /*7ba0*/  F2FP.F16.E5M2.UNPACK_B R140, R140.H1 ;  /* 0x0000008cff8c723e */ /* 0x000fe200030004ff */
[----:B------:R-:W-:Y:S01]  /*7bb0*/  HADD2.F32 R87, -RZ, R8.H1_H1 ;  /* 0x30000008ff577230 */ /* 0x000fe20000004100 */
[----:B------:R-:W-:Y:S01]  /*7bc0*/  F2FP.F16.E5M2.UNPACK_B R141, R141.H1 ;  /* 0x0000008dff8d723e */ /* 0x000fe200030004ff */
[--C-:B------:R-:W-:Y:S01]  /*7bd0*/  HADD2.F32 R90, -RZ, R7.reuse.H0_H0 ;  /* 0x20000007ff5a7230 */ /* 0x100fe20000004100 */
[----:B------:R-:W-:Y:S01]  /*7be0*/  F2FP.F16.E5M2.UNPACK_B R142, R142.H1 ;  /* 0x0000008eff8e723e */ /* 0x000fe200030004ff */
[----:B------:R-:W-:Y:S01]  /*7bf0*/  HADD2.F32 R91, -RZ, R7.H1_H1 ;  /* 0x30000007ff5b7230 */ /* 0x000fe20000004100 */
[----:B------:R-:W-:Y:S01]  /*7c00*/  F2FP.F16.E5M2.UNPACK_B R143, R143.H1 ;  /* 0x0000008fff8f723e */ /* 0x000fe200030004ff */
[--C-:B------:R-:W-:Y:S01]  /*7c10*/  HADD2.F32 R94, -RZ, R6.reuse.H0_H0 ;  /* 0x20000006ff5e7230 */ /* 0x100fe20000004100 */
[----:B------:R-:W-:Y:S01]  /*7c20*/  R2UR UR5, R186 ;  /* 0x00000000ba0572ca */ /* 0x000fe200000e0000 */
[----:B------:R-:W-:Y:S01]  /*7c30*/  HADD2.F32 R95, -RZ, R6.H1_H1 ;  /* 0x30000006ff5f7230 */ /* 0x000fe20000004100 */
        /* <DEDUP_REMOVED lines=9> */
[----:B------:R-:W1:Y:S01]  /*7cd0*/  LDTM.x64 R4, tmem[UR4+0x40] ;  /* 0x00004004000479ee */ /* 0x000e620008340000 */
[--C-:B------:R-:W-:Y:S01]  /*7ce0*/  HADD2.F32 R0, -RZ, R2.reuse.H0_H0 ;  /* 0x20000002ff007230 */ /* 0x100fe20000004100 */
[----:B------:R-:W-:Y:S01]  /*7cf0*/  NOP ;  /* 0x0000000000007918 */ /* 0x000fe20000000000 */
[----:B------:R-:W-:Y:S01]  /*7d00*/  UIADD3 UR4, UPT, UPT, UR5, 0x130, URZ ;  /* 0x0000013005047890 */ /* 0x000fe2000fffe0ff */
[----:B------:R-:W-:Y:S01]  /*7d10*/  HADD2.F32 R2, -RZ, R2.H1_H1 ;  /* 0x30000002ff027230 */ /* 0x000fe20000004100 */
[----:B------:R-:W-:Y:S01]  /*7d20*/  F2FP.F16.E5M2.UNPACK_B R127, R154 ;  /* 0x0000009aff7f723e */ /* 0x000fe200020004ff */
[----:B------:R-:W-:Y:S01]  /*7d30*/  HADD2.F32 R78, -RZ, R141.H1_H1 ;  /* 0x3000008dff4e7230 */ /* 0x000fe20000004100 */
[----:B------:R-:W-:Y:S01]  /*7d40*/  UPRMT UR4, UR45, 0x654, UR4 ;  /* 0x000006542d047896 */ /* 0x000fe20008000004 */
[--C-:B------:R-:W-:Y:S01]  /*7d50*/  HADD2.F32 R106, -RZ, R107.reuse.H0_H0 ;  /* 0x2000006bff6a7230 */ /* 0x100fe20000004100 */
[----:B------:R-:W-:Y:S01]  /*7d60*/  F2FP.F16.E5M2.UNPACK_B R130, R155 ;  /* 0x0000009bff82723e */ /* 0x000fe200020004ff */
[----:B------:R-:W-:Y:S01]  /*7d70*/  HADD2.F32 R107, -RZ, R107.H1_H1 ;  /* 0x3000006bff6b7230 */ /* 0x000fe20000004100 */
[----:B------:R-:W-:Y:S01]  /*7d80*/  F2FP.F16.E5M2.UNPACK_B R144, R144.H1 ;  /* 0x00000090ff90723e */ /* 0x000fe200030004ff */
[--C-:B------:R-:W-:Y:S01]  /*7d90*/  HADD2.F32 R110, -RZ, R111.reuse.H0_H0 ;  /* 0x2000006fff6e7230 */ /* 0x100fe20000004100 */
[----:B------:R-:W-:Y:S01]  /*7da0*/  F2FP.F16.E5M2.UNPACK_B R145, R145.H1 ;  /* 0x00000091ff91723e */ /* 0x000fe200030004ff */
[----:B------:R-:W-:Y:S01]  /*7db0*/  HADD2.F32 R111, -RZ, R111.H1_H1 ;  /* 0x3000006fff6f7230 */ /* 0x000fe20000004100 */
[----:B------:R-:W-:Y:S01]  /*7dc0*/  F2FP.F16.E5M2.UNPACK_B R146, R146.H1 ;  /* 0x00000092ff92723e */ /* 0x000fe200030004ff */
[----:B-1----:R-:W-:Y:S01]  /*7dd0*/  SYNCS.ARRIVE.TRANS64.RED.A1T0 RZ, [UR4], RZ ;  /* 0x000000ffffff79a7 */ /* 0x002fe20008100404 */
[--C-:B------:R-:W-:Y:S01]  /*7de0*/  HADD2.F32 R114, -RZ, R115.reuse.H0_H0 ;  /* 0x20000073ff727230 */ /* 0x100fe20000004100 */
[----:B------:R-:W-:Y:S01]  /*7df0*/  F2FP.F16.E5M2.UNPACK_B R147, R147.H1 ;  /* 0x00000093ff93723e */ /* 0x000fe200030004ff */
[----:B------:R-:W-:Y:S01]  /*7e00*/  HADD2.F32 R115, -RZ, R115.H1_H1 ;  /* 0x30000073ff737230 */ /* 0x000fe20000004100 */
[----:B------:R-:W-:Y:S01]  /*7e10*/  F2FP.F16.E5M2.UNPACK_B R148, R148.H1 ;  /* 0x00000094ff94723e */ /* 0x000fe200030004ff */
[--C-:B------:R-:W-:Y:S01]  /*7e20*/  HADD2.F32 R118, -RZ, R119.reuse.H0_H0 ;  /* 0x20000077ff767230 */ /* 0x100fe20000004100 */
[----:B------:R-:W-:Y:S01]  /*7e30*/  F2FP.F16.E5M2.UNPACK_B R149, R149.H1 ;  /* 0x00000095ff95723e */ /* 0x000fe200030004ff */
[----:B------:R-:W-:Y:S02]  /*7e40*/  HADD2.F32 R119, -RZ, R119.H1_H1 ;  /* 0x30000077ff777230 */ /* 0x000fe40000004100 */
[C---:B------:R-:W-:Y:S01]  /*7e50*/  FMUL R4, R70.reuse, R4 ;  /* 0x0000000446047220 */ /* 0x040fe20000400000 */
[C---:B------:R-:W-:Y:S01]  /*7e60*/  FMUL R5, R70.reuse, R5 ;  /* 0x0000000546057220 */ /* 0x040fe20000400000 */
[--C-:B------:R-:W-:Y:S02]  /*7e70*/  HADD2.F32 R3, -RZ, R140.reuse.H0_H0 ;  /* 0x2000008cff037230 */ /* 0x100fe40000004100 */
        /* <DEDUP_REMOVED lines=9> */
[C---:B------:R-:W-:Y:S01]  /*7f10*/  FMUL R2, R70.reuse, R21 ;  /* 0x0000001546027220 */ /* 0x040fe20000400000 */
[C---:B------:R-:W-:Y:S01]  /*7f20*/  FMUL R21, R70.reuse, R28 ;  /* 0x0000001c46157220 */ /* 0x040fe20000400000 */
[----:B------:R-:W-:Y:S02]  /*7f30*/  HADD2.F32 R122, -RZ, R123.H0_H0 ;  /* 0x2000007bff7a7230 */ /* 0x000fe40000004100 */
[C---:B------:R-:W-:Y:S01]  /*7f40*/  FMUL R6, R70.reuse, R6 ;  /* 0x0000000646067220 */ /* 0x040fe20000400000 */
[----:B------:R-:W-:Y:S02]  /*7f50*/  HADD2.F32 R72, -RZ, R140.H1_H1 ;  /* 0x3000008cff487230 */ /* 0x000fe40000004100 */
[C---:B------:R-:W-:Y:S01]  /*7f60*/  FMUL R7, R70.reuse, R7 ;  /* 0x0000000746077220 */ /* 0x040fe20000400000 */
[----:B------:R-:W-:Y:S02]  /*7f70*/  HADD2.F32 R75, -RZ, R141.H0_H0 ;  /* 0x2000008dff4b7230 */ /* 0x000fe40000004100 */
[C---:B------:R-:W-:Y:S01]  /*7f80*/  FFMA R6, R73.reuse, R3, R6 ;  /* 0x0000000349067223 */ /* 0x040fe20000000006 */
[----:B------:R-:W-:Y:S02]  /*7f90*/  HADD2.F32 R123, -RZ, R123.H1_H1 ;  /* 0x3000007bff7b7230 */ /* 0x000fe40000004100 */
[C---:B------:R-:W-:Y:S01]  /*7fa0*/  FFMA R7, R73.reuse, R72, R7 ;  /* 0x0000004849077223 */ /* 0x040fe20000000007 */
[C---:B------:R-:W-:Y:S01]  /*7fb0*/  FFMA R8, R73.reuse, R74, R8 ;  /* 0x0000004a49087223 */ /* 0x040fe20000000008 */
[----:B------:R-:W-:Y:S01]  /*7fc0*/  FFMA R9, R73, R76, R9 ;  /* 0x0000004c49097223 */ /* 0x000fe20000000009 */
[--C-:B------:R-:W-:Y:S02]  /*7fd0*/  HADD2.F32 R126, -RZ, R127.reuse.H0_H0 ;  /* 0x2000007fff7e7230 */ /* 0x100fe40000004100 */
[C---:B------:R-:W-:Y:S01]  /*7fe0*/  FMUL R10, R70.reuse, R10 ;  /* 0x0000000a460a7220 */ /* 0x040fe20000400000 */
[----:B------:R-:W-:Y:S01]  /*7ff0*/  F2FP.SATFINITE.E5M2.F32.PACK_AB_MERGE_C R76, R7, R6, RZ ;  /* 0x00000006074c723e */ /* 0x000fe200048060ff */
[C---:B------:R-:W-:Y:S01]  /*8000*/  FMUL R7, R70.reuse, R24 ;  /* 0x0000001846077220 */ /* 0x040fe20000400000 */
[----:B------:R-:W-:Y:S02]  /*8010*/  HADD2.F32 R127, -RZ, R127.H1_H1 ;  /* 0x3000007fff7f7230 */ /* 0x000fe40000004100 */
[C---:B------:R-:W-:Y:S01]  /*8020*/  FFMA R10, R73.reuse, R75, R10 ;  /* 0x0000004b490a7223 */ /* 0x040fe2000000000a */
[----:B------:R-:W-:Y:S02]  /*8030*/  HADD2.F32 R72, -RZ, R130.H0_H0 ;  /* 0x20000082ff487230 */ /* 0x000fe40000004100 */
[C---:B------:R-:W-:Y:S01]  /*8040*/  FMUL R11, R70.reuse, R11 ;  /* 0x0000000b460b7220 */ /* 0x040fe20000400000 */
[--C-:B------:R-:W-:Y:S02]  /*8050*/  HADD2.F32 R79, -RZ, R142.reuse.H0_H0 ;  /* 0x2000008eff4f7230 */ /* 0x100fe40000004100 */
[C---:B------:R-:W-:Y:S01]  /*8060*/  FMUL R14, R70.reuse, R14 ;  /* 0x0000000e460e7220 */ /* 0x040fe20000400000 */
[----:B------:R-:W-:Y:S02]  /*8070*/  HADD2.F32 R82, -RZ, R142.H1_H1 ;  /* 0x3000008eff527230 */ /* 0x000fe40000004100 */
[C---:B------:R-:W-:Y:S01]  /*8080*/  FFMA R11, R73.reuse, R78, R11 ;  /* 0x0000004e490b7223 */ /* 0x040fe2000000000b */
[C---:B------:R-:W-:Y:S01]  /*8090*/  FFMA R12, R73.reuse, R77, R12 ;  /* 0x0000004d490c7223 */ /* 0x040fe2000000000c */
[C---:B------:R-:W-:Y:S01]  /*80a0*/  FFMA R13, R73.reuse, R80, R13 ;  /* 0x00000050490d7223 */ /* 0x040fe2000000000d */
[----:B------:R-:W-:Y:S01]  /*80b0*/  FFMA R14, R73, R79, R14 ;  /* 0x0000004f490e7223 */ /* 0x000fe2000000000e */
[----:B------:R-:W-:Y:S01]  /*80c0*/  HADD2.F32 R75, -RZ, R130.H1_H1 ;  /* 0x30000082ff4b7230 */ /* 0x000fe20000004100 */
[----:B------:R-:W-:Y:S01]  /*80d0*/  F2FP.SATFINITE.E5M2.F32.PACK_AB_MERGE_C R78, R11, R10, RZ ;  /* 0x0000000a0b4e723e */ /* 0x000fe200048060ff */
[C---:B------:R-:W-:Y:S01]  /*80e0*/  FMUL R10, R70.reuse, R25 ;  /* 0x00000019460a7220 */ /* 0x040fe20000400000 */
[C---:B------:R-:W-:Y:S01]  /*80f0*/  FMUL R25, R70.reuse, R32 ;  /* 0x0000002046197220 */ /* 0x040fe20000400000 */
        /* <DEDUP_REMOVED lines=8> */
[C---:B------:R-:W-:Y:S01]  /*8180*/  FMUL R19, R70.reuse, R19 ;  /* 0x0000001346137220 */ /* 0x040fe20000400000 */
[--C-:B------:R-:W-:Y:S01]  /*8190*/  HADD2.F32 R88, -RZ, R144.reuse.H0_H0 ;  /* 0x20000090ff587230 */ /* 0x100fe20000004100 */
[----:B------:R-:W-:Y:S01]  /*81a0*/  F2FP.SATFINITE.E5M2.F32.PACK_AB_MERGE_C R14, R15, R14, RZ ;  /* 0x0000000e0f0e723e */ /* 0x000fe200048060ff */
[----:B------:R-:W-:Y:S02]  /*81b0*/  HADD2.F32 R89, -RZ, R144.H1_H1 ;  /* 0x30000090ff597230 */ /* 0x000fe40000004100 */
[C---:B------:R-:W-:Y:S01]  /*81c0*/  FFMA R19, R73.reuse, R86, R19 ;  /* 0x0000005649137223 */ /* 0x040fe20000000013 */
[C---:B------:R-:W-:Y:S01]  /*81d0*/  FFMA R0, R73.reuse, R85, R0 ;  /* 0x0000005549007223 */ /* 0x040fe20000000000 */
[----:B------:R-:W-:Y:S01]  /*81e0*/  FFMA R2, R73, R87, R2 ;  /* 0x0000005749027223 */ /* 0x000fe20000000002 */
[C---:B------:R-:W-:Y:S01]  /*81f0*/  FMUL R3, R70.reuse, R22 ;  /* 0x0000001646037220 */ /* 0x040fe20000400000 */
[C---:B------:R-:W-:Y:S01]  /*8200*/  FMUL R22, R70.reuse, R29 ;  /* 0x0000001d46167220 */ /* 0x040fe20000400000 */
[----:B------:R-:W-:Y:S01]  /*8210*/  F2FP.SATFINITE.E5M2.F32.PACK_AB_MERGE_C R18, R19, R18, RZ ;  /* 0x000000121312723e */ /* 0x000fe200048060ff */
[C---:B------:R-:W-:Y:S01]  /*8220*/  FMUL R29, R70.reuse, R36 ;  /* 0x00000024461d7220 */ /* 0x040fe20000400000 */
        /* <DEDUP_REMOVED lines=8> */
[C---:B------:R-:W-:Y:S01]  /*82b0*/  FFMA R11, R73.reuse, R92, R11 ;  /* 0x0000005c490b7223 */ /* 0x040fe2000000000b */
[----:B------:R-:W-:Y:S01]  /*82c0*/  FMUL R26, R70, R33 ;  /* 0x00000021461a7220 */ /* 0x000fe20000400000 */
[----:B------:R-:W-:Y:S01]  /*82d0*/  F2FP.SATFINITE.E5M2.F32.PACK_AB_MERGE_C R3, R6, R3, RZ ;  /* 0x000000030603723e */ /* 0x000fe200048060ff */
        /* <DEDUP_REMOVED lines=9> */
[C---:B------:R-:W-:Y:S01]  /*8370*/  FMUL R30, R70.reuse, R37 ;  /* 0x00000025461e7220 */ /* 0x040fe20000400000 */
[C---:B------:R-:W-:Y:S01]  /*8380*/  FMUL R37, R70.reuse, R44 ;  /* 0x0000002c46257220 */ /* 0x040fe20000400000 */
[C---:B------:R-:W-:Y:S01]  /*8390*/  FMUL R24, R70.reuse, R31 ;  /* 0x0000001f46187220 */ /* 0x040fe20000400000 */
[----:B------:R-:W-:Y:S01]  /*83a0*/  F2FP.F16.E5M2.UNPACK_B R150, R150.H1 ;  /* 0x00000096ff96723e */ /* 0x000fe200030004ff */
[--C-:B------:R-:W-:Y:S02]  /*83b0*/  HADD2.F32 R100, -RZ, R147.reuse.H0_H0 ;  /* 0x20000093ff647230 */ /* 0x100fe40000004100 */
[----:B------:R-:W-:Y:S01]  /*83c0*/  FMUL R27, R70, R34 ;  /* 0x00000022461b7220 */ /* 0x000fe20000400000 */
[----:B------:R-:W-:Y:S02]  /*83d0*/  HADD2.F32 R101, -RZ, R147.H1_H1 ;  /* 0x30000093ff657230 */ /* 0x000fe40000004100 */
[C---:B------:R-:W-:Y:S01]  /*83e0*/  FFMA R24, R73.reuse, R97, R24 ;  /* 0x0000006149187223 */ /* 0x040fe20000000018 */
[----:B------:R-:W-:Y:S01]  /*83f0*/  F2FP.F16.E5M2.UNPACK_B R151, R151.H1 ;  /* 0x00000097ff97723e */ /* 0x000fe200030004ff */
[C---:B------:R-:W-:Y:S01]  /*8400*/  FFMA R25, R73.reuse, R98, R25 ;  /* 0x0000006249197223 */ /* 0x040fe20000000019 */
[C---:B------:R-:W-:Y:S01]  /*8410*/  FFMA R26, R73.reuse, R99, R26 ;  /* 0x00000063491a7223 */ /* 0x040fe2000000001a */
[----:B------:R-:W-:Y:S01]  /*8420*/  F2FP.F16.E5M2.UNPACK_B R152, R152.H1 ;  /* 0x00000098ff98723e */ /* 0x000fe200030004ff */
[C---:B------:R-:W-:Y:S01]  /*8430*/  FFMA R27, R73.reuse, R100, R27 ;  /* 0x00000064491b7223 */ /* 0x040fe2000000001b */
[----:B------:R-:W-:Y:S01]  /*8440*/  F2FP.SATFINITE.E5M2.F32.PACK_AB_MERGE_C R6, R24, R23, RZ ;  /* 0x000000171806723e */ /* 0x000fe200048060ff */
[C---:B------:R-:W-:Y:S01]  /*8450*/  FMUL R34, R70.reuse, R41 ;  /* 0x0000002946227220 */ /* 0x040fe20000400000 */
[C---:B------:R-:W-:Y:S01]  /*8460*/  FMUL R41, R70.reuse, R48 ;  /* 0x0000003046297220 */ /* 0x040fe20000400000 */
[----:B------:R-:W-:Y:S01]  /*8470*/  FMUL R28, R70, R35 ;  /* 0x00000023461c7220 */ /* 0x000fe20000400000 */
[----:B------:R-:W-:Y:S01]  /*8480*/  F2FP.F16.E5M2.UNPACK_B R153, R153.H1 ;  /* 0x00000099ff99723e */ /* 0x000fe200030004ff */
[--C-:B------:R-:W-:Y:S01]  /*8490*/  HADD2.F32 R104, -RZ, R148.reuse.H0_H0 ;  /* 0x20000094ff687230 */ /* 0x100fe20000004100 */
[----:B------:R-:W-:Y:S01]  /*84a0*/  F2FP.SATFINITE.E5M2.F32.PACK_AB_MERGE_C R6, R22, R21, R6 ;  /* 0x000000151606723e */ /* 0x000fe20004806006 */
[C---:B------:R-:W-:Y:S01]  /*84b0*/  FFMA R28, R73.reuse, R101, R28 ;  /* 0x00000065491c7223 */ /* 0x040fe2000000001c */
[C---:B------:R-:W-:Y:S01]  /*84c0*/  FFMA R29, R73.reuse, R102, R29 ;  /* 0x00000066491d7223 */ /* 0x040fe2000000001d */
[C---:B------:R-:W-:Y:S01]  /*84d0*/  FFMA R30, R73.reuse, R103, R30 ;  /* 0x00000067491e7223 */ /* 0x040fe2000000001e */
[----:B------:R-:W-:Y:S02]  /*84e0*/  HADD2.F32 R105, -RZ, R148.H1_H1 ;  /* 0x30000094ff697230 */ /* 0x000fe40000004100 */
[C---:B------:R-:W-:Y:S01]  /*84f0*/  FMUL R31, R70.reuse, R38 ;  /* 0x00000026461f7220 */ /* 0x040fe20000400000 */
[----:B------:R-:W-:Y:S01]  /*8500*/  F2FP.F16.E5M2.UNPACK_B R154, R154.H1 ;  /* 0x0000009aff9a723e */ /* 0x000fe200030004ff */
[C---:B------:R-:W-:Y:S01]  /*8510*/  FMUL R38, R70.reuse, R45 ;  /* 0x0000002d46267220 */ /* 0x040fe20000400000 */
[C---:B------:R-:W-:Y:S01]  /*8520*/  FMUL R45, R70.reuse, R52 ;  /* 0x00000034462d7220 */ /* 0x040fe20000400000 */
[----:B------:R-:W-:Y:S01]  /*8530*/  F2FP.F16.E5M2.UNPACK_B R155, R155.H1 ;  /* 0x0000009bff9b723e */ /* 0x000fe200030004ff */
[----:B------:R-:W-:Y:S01]  /*8540*/  FFMA R31, R73, R104, R31 ;  /* 0x00000068491f7223 */ /* 0x000fe2000000001f */
[----:B------:R-:W-:Y:S01]  /*8550*/  FMUL R52, R70, R59 ;  /* 0x0000003b46347220 */ /* 0x000fe20000400000 */
[----:B------:R-:W-:Y:S01]  /*8560*/  IADD3 R68, PT, PT, R68, 0x1, RZ ;  /* 0x0000000144447810 */ /* 0x000fe20007ffe0ff */
[C---:B------:R-:W-:Y:S01]  /*8570*/  FMUL R59, R70.reuse, R66 ;  /* 0x00000042463b7220 */ /* 0x040fe20000400000 */
[----:B------:R-:W-:Y:S01]  /*8580*/  F2FP.SATFINITE.E5M2.F32.PACK_AB_MERGE_C R66, R13, R12, R14 ;  /* 0x0000000c0d42723e */ /* 0x000fe2000480600e */
[C---:B------:R-:W-:Y:S01]  /*8590*/  FMUL R32, R70.reuse, R39 ;  /* 0x0000002746207220 */ /* 0x040fe20000400000 */
[--C-:B------:R-:W-:Y:S02]  /*85a0*/  HADD2.F32 R108, -RZ, R149.reuse.H0_H0 ;  /* 0x20000095ff6c7230 */ /* 0x100fe40000004100 */
[C---:B------:R-:W-:Y:S01]  /*85b0*/  FMUL R35, R70.reuse, R42 ;  /* 0x0000002a46237220 */ /* 0x040fe20000400000 */
[----:B------:R-:W-:Y:S02]  /*85c0*/  HADD2.F32 R109, -RZ, R149.H1_H1 ;  /* 0x30000095ff6d7230 */ /* 0x000fe40000004100 */
[C---:B------:R-:W-:Y:S01]  /*85d0*/  FFMA R32, R73.reuse, R105, R32 ;  /* 0x0000006949207223 */ /* 0x040fe20000000020 */
[----:B------:R-:W-:Y:S01]  /*85e0*/  FMUL R36, R70, R43 ;  /* 0x0000002b46247220 */ /* 0x000fe20000400000 */
[C---:B------:R-:W-:Y:S01]  /*85f0*/  FFMA R33, R73.reuse, R106, R33 ;  /* 0x0000006a49217223 */ /* 0x040fe20000000021 */
[C---:B------:R-:W-:Y:S01]  /*8600*/  FFMA R34, R73.reuse, R107, R34 ;  /* 0x0000006b49227223 */ /* 0x040fe20000000022 */
[--C-:B------:R-:W-:Y:S01]  /*8610*/  HADD2.F32 R112, -RZ, R150.reuse.H0_H0 ;  /* 0x20000096ff707230 */ /* 0x100fe20000004100 */
[----:B------:R-:W-:Y:S01]  /*8620*/  F2FP.SATFINITE.E5M2.F32.PACK_AB_MERGE_C R32, R32, R31, RZ ;  /* 0x0000001f2020723e */ /* 0x000fe200048060ff */
[C---:B------:R-:W-:Y:S01]  /*8630*/  FFMA R35, R73.reuse, R108, R35 ;  /* 0x0000006c49237223 */ /* 0x040fe20000000023 */
[----:B------:R-:W-:Y:S02]  /*8640*/  HADD2.F32 R113, -RZ, R150.H1_H1 ;  /* 0x30000096ff717230 */ /* 0x000fe40000004100 */
[----:B------:R-:W-:Y:S01]  /*8650*/  FMUL R39, R70, R46 ;  /* 0x0000002e46277220 */ /* 0x000fe20000400000 */
[----:B------:R-:W-:Y:S01]  /*8660*/  F2FP.SATFINITE.E5M2.F32.PACK_AB_MERGE_C R32, R30, R29, R32 ;  /* 0x0000001d1e20723e */ /* 0x000fe20004806020 */
[C---:B------:R-:W-:Y:S01]  /*8670*/  FFMA R36, R73.reuse, R109, R36 ;  /* 0x0000006d49247223 */ /* 0x040fe20000000024 */
[C---:B------:R-:W-:Y:S01]  /*8680*/  FMUL R40, R70.reuse, R47 ;  /* 0x0000002f46287220 */ /* 0x040fe20000400000 */
        /* <DEDUP_REMOVED lines=10> */
[C---:B------:R-:W-:Y:S01]  /*8730*/  FMUL R50, R70.reuse, R57 ;  /* 0x0000003946327220 */ /* 0x040fe20000400000 */
[C---:B------:R-:W-:Y:S01]  /*8740*/  FMUL R57, R70.reuse, R64 ;  /* 0x0000004046397220 */ /* 0x040fe20000400000 */
[----:B------:R-:W-:Y:S01]  /*8750*/  FFMA R42, R73, R115, R42 ;  /* 0x00000073492a7223 */ /* 0x000fe2000000002a */
[C---:B------:R-:W-:Y:S01]  /*8760*/  FMUL R46, R70.reuse, R53 ;  /* 0x00000035462e7220 */ /* 0x040fe20000400000 */
[--C-:B------:R-:W-:Y:S01]  /*8770*/  HADD2.F32 R120, -RZ, R152.reuse.H0_H0 ;  /* 0x20000098ff787230 */ /* 0x100fe20000004100 */
[----:B------:R-:W-:Y:S01]  /*8780*/  F2FP.SATFINITE.E5M2.F32.PACK_AB_MERGE_C R64, R5, R4, R76 ;  /* 0x000000040540723e */ /* 0x000fe2000480604c */
[C---:B------:R-:W-:Y:S01]  /*8790*/  FMUL R51, R70.reuse, R58 ;  /* 0x0000003a46337220 */ /* 0x040fe20000400000 */
[C---:B------:R-:W-:Y:S01]  /*87a0*/  FMUL R53, R70.reuse, R60 ;  /* 0x0000003c46357220 */ /* 0x040fe20000400000 */
[C---:B------:R-:W-:Y:S01]  /*87b0*/  FFMA R43, R73.reuse, R116, R43 ;  /* 0x00000074492b7223 */ /* 0x040fe2000000002b */
[----:B------:R-:W-:Y:S02]  /*87c0*/  HADD2.F32 R121, -RZ, R152.H1_H1 ;  /* 0x30000098ff797230 */ /* 0x000fe40000004100 */
[C---:B------:R-:W-:Y:S01]  /*87d0*/  FMUL R47, R70.reuse, R54 ;  /* 0x00000036462f7220 */ /* 0x040fe20000400000 */
[C---:B------:R-:W-:Y:S01]  /*87e0*/  FMUL R58, R70.reuse, R65 ;  /* 0x00000041463a7220 */ /* 0x040fe20000400000 */
[----:B------:R-:W-:Y:S01]  /*87f0*/  FMUL R60, R70, R67 ;  /* 0x00000043463c7220 */ /* 0x000fe20000400000 */
[----:B------:R-:W-:Y:S01]  /*8800*/  F2FP.SATFINITE.E5M2.F32.PACK_AB_MERGE_C R5, R20, R11, RZ ;  /* 0x0000000b1405723e */ /* 0x000fe200048060ff */
[----:B------:R-:W-:Y:S01]  /*8810*/  FFMA R44, R73, R117, R44 ;  /* 0x00000075492c7223 */ /* 0x000fe2000000002c */
[C---:B------:R-:W-:Y:S01]  /*8820*/  FMUL R48, R70.reuse, R55 ;  /* 0x0000003746307220 */ /* 0x040fe20000400000 */
[----:B------:R-:W-:Y:S01]  /*8830*/  F2FP.SATFINITE.E5M2.F32.PACK_AB_MERGE_C R65, R9, R8, R78 ;  /* 0x000000080941723e */ /* 0x000fe2000480604e */
[----:B------:R-:W-:Y:S01]  /*8840*/  FFMA R45, R73, R118, R45 ;  /* 0x00000076492d7223 */ /* 0x000fe2000000002d */
[----:B------:R-:W-:Y:S01]  /*8850*/  F2FP.SATFINITE.E5M2.F32.PACK_AB_MERGE_C R67, R17, R16, R18 ;  /* 0x000000101143723e */ /* 0x000fe20004806012 */
[----:B------:R-:W-:Y:S01]  /*8860*/  FMUL R49, R70, R56 ;  /* 0x0000003846317220 */ /* 0x000fe20000400000 */
[C---:B------:R-:W-:Y:S01]  /*8870*/  FFMA R46, R73.reuse, R119, R46 ;  /* 0x00000077492e7223 */ /* 0x040fe2000000002e */
[--C-:B------:R-:W-:Y:S02]  /*8880*/  HADD2.F32 R124, -RZ, R153.reuse.H0_H0 ;  /* 0x20000099ff7c7230 */ /* 0x100fe40000004100 */
[C---:B------:R-:W-:Y:S01]  /*8890*/  FFMA R47, R73.reuse, R120, R47 ;  /* 0x00000078492f7223 */ /* 0x040fe2000000002f */
[----:B------:R1:W-:Y:S01]  /*88a0*/  STS.128 [R137+UR44+0x6200], R64 ;  /* 0x0062004089007988 */ /* 0x0003e20008000c2c */
[----:B------:R-:W-:Y:S01]  /*88b0*/  HADD2.F32 R125, -RZ, R153.H1_H1 ;  /* 0x30000099ff7d7230 */ /* 0x000fe20000004100 */
[----:B------:R-:W-:Y:S01]  /*88c0*/  F2FP.SATFINITE.E5M2.F32.PACK_AB_MERGE_C R5, R10, R7, R5 ;  /* 0x000000070a05723e */ /* 0x000fe20004806005 */
[C---:B------:R-:W-:Y:S01]  /*88d0*/  FFMA R48, R73.reuse, R121, R48 ;  /* 0x0000007949307223 */ /* 0x040fe20000000030 */
[----:B------:R-:W-:Y:S01]  /*88e0*/  F2FP.SATFINITE.E5M2.F32.PACK_AB_MERGE_C R7, R28, R27, RZ ;  /* 0x0000001b1c07723e */ /* 0x000fe200048060ff */
        /* <DEDUP_REMOVED lines=8> */
[----:B------:R-:W-:Y:S01]  /*8970*/  FMUL R56, R70, R63 ;  /* 0x0000003f46387220 */ /* 0x000fe20000400000 */
[----:B------:R-:W-:Y:S01]  /*8980*/  F2FP.SATFINITE.E5M2.F32.PACK_AB_MERGE_C R4, R2, R0, R3 ;  /* 0x000000000204723e */ /* 0x000fe20004806003 */
[C---:B------:R-:W-:Y:S01]  /*8990*/  FFMA R53, R73.reuse, R126, R53 ;  /* 0x0000007e49357223 */ /* 0x040fe20000000035 */
[----:B------:R-:W-:Y:S01]  /*89a0*/  F2FP.SATFINITE.E5M2.F32.PACK_AB_MERGE_C R7, R26, R25, R7 ;  /* 0x000000191a07723e */ /* 0x000fe20004806007 */
[C---:B------:R-:W-:Y:S01]  /*89b0*/  FFMA R54, R73.reuse, R127, R54 ;  /* 0x0000007f49367223 */ /* 0x040fe20000000036 */
[--C-:B------:R-:W-:Y:S02]  /*89c0*/  HADD2.F32 R74, -RZ, R155.reuse.H0_H0 ;  /* 0x2000009bff4a7230 */ /* 0x100fe40000004100 */
[C---:B------:R-:W-:Y:S01]  /*89d0*/  FFMA R55, R73.reuse, R128, R55 ;  /* 0x0000008049377223 */ /* 0x040fe20000000037 */
[----:B------:R-:W-:Y:S01]  /*89e0*/  HADD2.F32 R131, -RZ, R155.H1_H1 ;  /* 0x3000009bff837230 */ /* 0x000fe20000004100 */
[----:B------:R1:W-:Y:S01]  /*89f0*/  STS.128 [R179+0x6010], R4 ;  /* 0x00601004b3007388 */ /* 0x0003e20000000c00 */
[----:B------:R-:W-:Y:S01]  /*8a00*/  F2FP.SATFINITE.E5M2.F32.PACK_AB_MERGE_C R35, R36, R35, RZ ;  /* 0x000000232423723e */ /* 0x000fe200048060ff */
[C---:B------:R-:W-:Y:S01]  /*8a10*/  FFMA R56, R73.reuse, R129, R56 ;  /* 0x0000008149387223 */ /* 0x040fe20000000038 */
[----:B------:R-:W-:Y:S01]  /*8a20*/  F2FP.SATFINITE.E5M2.F32.PACK_AB_MERGE_C R39, R40, R39, RZ ;  /* 0x000000272827723e */ /* 0x000fe200048060ff */
[C---:B------:R-:W-:Y:S01]  /*8a30*/  FFMA R57, R73.reuse, R72, R57 ;  /* 0x0000004849397223 */ /* 0x040fe20000000039 */
[----:B------:R-:W-:Y:S01]  /*8a40*/  F2FP.SATFINITE.E5M2.F32.PACK_AB_MERGE_C R43, R44, R43, RZ ;  /* 0x0000002b2c2b723e */ /* 0x000fe200048060ff */
[C---:B------:R-:W-:Y:S01]  /*8a50*/  FFMA R58, R73.reuse, R75, R58 ;  /* 0x0000004b493a7223 */ /* 0x040fe2000000003a */
[C---:B------:R-:W-:Y:S01]  /*8a60*/  FFMA R59, R73.reuse, R74, R59 ;  /* 0x0000004a493b7223 */ /* 0x040fe2000000003b */
[----:B------:R-:W-:Y:S01]  /*8a70*/  F2FP.SATFINITE.E5M2.F32.PACK_AB_MERGE_C R33, R34, R33, R35 ;  /* 0x000000212221723e */ /* 0x000fe20004806023 */
        /* <DEDUP_REMOVED lines=11> */
[----:B------:R-:W-:Y:S05]  /*8b30*/  F2FP.SATFINITE.E5M2.F32.PACK_AB_MERGE_C R51, R58, R57, R59 ;  /* 0x000000393a33723e */ /* 0x000fea000480603b */
        /* <DEDUP_REMOVED lines=10> */
[----:B------:R-:W-:Y:S02]  /*8be0*/  UIADD3 UR9, UPT, UPT, UR49, 0x40, URZ ;  /* 0x0000004031097890 */ /* 0x000fe4000fffe0ff */
[----:B------:R-:W-:Y:S01]  /*8bf0*/  UIADD3 UR8, UPT, UPT, UR44, 0x6200, URZ ;  /* 0x000062002c087890 */ /* 0x000fe2000fffe0ff */
[----:B------:R-:W-:Y:S01]  /*8c00*/  UMOV UR10, UR50 ;  /* 0x00000032000a7c82 */ /* 0x000fe20008000000 */
[----:B------:R-:W-:Y:S01]  /*8c10*/  UMOV UR11, UR36 ;  /* 0x00000024000b7c82 */ /* 0x000fe20008000000 */
[----:B--2---:R-:W-:Y:S04]  /*8c20*/  UIADD3 UR4, UP0, UPT, UR6, 0x680, URZ ;  /* 0x0000068006047890 */ /* 0x004fe8000ff1e0ff */
[----:B------:R-:W-:Y:S09]  /*8c30*/  UIADD3.X UR5, UPT, UPT, URZ, UR7, URZ, UP0, !UPT ;  /* 0x00000007ff057290 */ /* 0x000ff200087fe4ff */
[----:B------:R2:W-:Y:S01]  /*8c40*/  UTMASTG.3D [UR8], [UR4] ;  /* 0x00000008040073b5 */ /* 0x0005e20008010000 */
[----:B------:R0:W-:Y:S01]  /*8c50*/  UTMACMDFLUSH ;  /* 0x00000000000079b7 */ /* 0x0001e20000000000 */
[----:B--2---:R-:W-:Y:S04]  /*8c60*/  DEPBAR.LE SB0, 0x1 ;  /* 0x000080400000791a */ /* 0x004fe80000000000 */
.L_x_120:
[----:B------:R-:W-:Y:S05]  /*8c70*/  BSYNC.RECONVERGENT B0 ;  /* 0x0000000000007941 */ /* 0x000fea0003800200 */
.L_x_119:
[----:B------:R-:W-:Y:S01]  /*8c80*/  R2UR UR4, R160 ;  /* 0x00000000a00472ca */ /* 0x000fe200000e0000 */
[----:B------:R-:W-:Y:S01]  /*8c90*/  BAR.SYNC.DEFER_BLOCKING 0x1, 0x80 ;  /* 0x0042000000007b1d */ /* 0x000fe20000010000 */
[----:B------:R-:W-:Y:S01]  /*8ca0*/  ISETP.NE.AND P0, PT, R162, 0x2, PT ;  /* 0x00000002a200780c */ /* 0x000fe20003f05270 */
[----:B------:R-:W-:Y:S01]  /*8cb0*/  UISETP.NE.AND UP0, UPT, UR46, URZ, UPT ;  /* 0x000000ff2e00728c */ /* 0x000fe2000bf05270 */
[----:B------:R-:W-:Y:S01]  /*8cc0*/  ISETP.NE.AND P1, PT, R68, 0x4, PT ;  /* 0x000000044400780c */ /* 0x000fe20003f25270 */
[----:B------:R-:W-:Y:S01]  /*8cd0*/  UIADD3 UR20, UPT, UPT, UR37, UR63, URZ ;  /* 0x0000003f25147290 */ /* 0x000fe2000fffe0ff */
[----:B------:R-:W-:Y:S02]  /*8ce0*/  SEL R0, RZ, 0x1, P0 ;  /* 0x00000001ff007807 */ /* 0x000fe40000000000 */
[----:B------:R-:W-:Y:S02]  /*8cf0*/  SEL R3, RZ, 0x1, P1 ;  /* 0x00000001ff037807 */ /* 0x000fe40000800000 */
[----:B------:R-:W-:Y:S02]  /*8d00*/  LOP3.LUT R167, R167, R0, RZ, 0x3c, !PT ;  /* 0x00000000a7a77212 */ /* 0x000fe400078e3cff */
[----:B------:R-:W-:Y:S01]  /*8d10*/  LOP3.LUT R168, R168, R3, RZ, 0x3c, !PT ;  /* 0x00000003a8a87212 */ /* 0x000fe200078e3cff */
[----:B------:R-:W-:Y:S01]  /*8d20*/  UIADD3 UR16, UPT, UPT, UR38, UR4, URZ ;  /* 0x0000000426107290 */ /* 0x000fe2000fffe0ff */
[----:B------:R-:W-:Y:S02]  /*8d30*/  SEL R162, R162, RZ, P0 ;  /* 0x000000ffa2a27207 */ /* 0x000fe40000000000 */
[----:B------:R-:W-:Y:S01]  /*8d40*/  SEL R68, R68, RZ, P1 ;  /* 0x000000ff44447207 */ /* 0x000fe20000800000 */
[----:B------:R-:W-:Y:S01]  /*8d50*/  UMOV UR36, UR59 ;  /* 0x0000003b00247c82 */ /* 0x000fe20008000000 */
[----:B------:R-:W-:Y:S07]  /*8d60*/  BRA.U UP0, `(.L_x_121) ;  /* 0xffffffc5005c7547 */ /* 0x000fee000b83ffff */
[----:B------:R-:W-:Y:S05]  /*8d70*/  EXIT ;  /* 0x000000000000794d */ /* 0x000fea0003800000 */
.L_x_25:
[----:B--2---:R2:W3:Y:S02]  /*8d80*/  SYNCS.PHASECHK.TRANS64.TRYWAIT P0, [R3+URZ+0x160], R2 ;  /* 0x00016002030075a7 */ /* 0x0044e400080011ff */
[----:B---3--:R-:W-:Y:S05]  /*8d90*/  @!P0 NANOSLEEP.SYNCS 0x989680 ;  /* 0x009896800000895d */ /* 0x008fea0003900000 */
[----:B------:R-:W3:Y:S02]  /*8da0*/  @!P0 SYNCS.PHASECHK.TRANS64 P0, [R3+URZ+0x160], R2 ;  /* 0x00016002030085a7 */ /* 0x000ee400080010ff */
[----:B---3--:R-:W-:Y:S05]  /*8db0*/  @!P0 BRA `(.L_x_25) ;  /* 0xfffffffc00f08947 */ /* 0x008fea000383ffff */
[----:B------:R-:W-:Y:S05]  /*8dc0*/  BRA `(.L_x_122) ;  /* 0xffffff8800f47947 */ /* 0x000fea000383ffff */
.L_x_28:
[----:B-1----:R-:W-:-:S07]  /*8dd0*/  MOV R0, UR33 ;  /* 0x0000002100007c02 */ /* 0x002fce0008000f00 */
.L_x_123:
[----:B-1----:R1:W2:Y:S02]  /*8de0*/  SYNCS.PHASECHK.TRANS64.TRYWAIT P0, [R0+URZ+0x60], R3 ;  /* 0x00006003000075a7 */ /* 0x0022a400080011ff */
[----:B--2---:R-:W-:Y:S05]  /*8df0*/  @!P0 NANOSLEEP.SYNCS 0x989680 ;  /* 0x009896800000895d */ /* 0x004fea0003900000 */
[----:B------:R-:W2:Y:S02]  /*8e00*/  @!P0 SYNCS.PHASECHK.TRANS64 P0, [R0+URZ+0x60], R3 ;  /* 0x00006003000085a7 */ /* 0x000ea400080010ff */
[----:B--2---:R-:W-:Y:S05]  /*8e10*/  @!P0 BRA `(.L_x_123) ;  /* 0xfffffffc00f08947 */ /* 0x004fea000383ffff */
[----:B------:R-:W-:Y:S05]  /*8e20*/  BRA `(.L_x_27) ;  /* 0xffffff8c003c7947 */ /* 0x000fea000383ffff */
.L_x_35:
[----:B-1----:R-:W-:-:S07]  /*8e30*/  MOV R0, UR17 ;  /* 0x0000001100007c02 */ /* 0x002fce0008000f00 */
.L_x_124:
[----:B-1----:R1:W2:Y:S02]  /*8e40*/  SYNCS.PHASECHK.TRANS64.TRYWAIT P0, [R0+URZ+0x60], R3 ;  /* 0x00006003000075a7 */ /* 0x0022a400080011ff */
[----:B--2---:R-:W-:Y:S05]  /*8e50*/  @!P0 NANOSLEEP.SYNCS 0x989680 ;  /* 0x009896800000895d */ /* 0x004fea0003900000 */
[----:B------:R-:W2:Y:S02]  /*8e60*/  @!P0 SYNCS.PHASECHK.TRANS64 P0, [R0+URZ+0x60], R3 ;  /* 0x00006003000085a7 */ /* 0x000ea400080010ff */
[----:B--2---:R-:W-:Y:S05]  /*8e70*/  @!P0 BRA `(.L_x_124) ;  /* 0xfffffffc00f08947 */ /* 0x004fea000383ffff */
[----:B------:R-:W-:Y:S05]  /*8e80*/  BRA `(.L_x_34) ;  /* 0xffffff8c00f87947 */ /* 0x000fea000383ffff */
.L_x_40:
[----:B-1----:R1:W2:Y:S02]  /*8e90*/  SYNCS.PHASECHK.TRANS64.TRYWAIT P0, [R3+URZ+0xf0], R0 ;  /* 0x0000f000030075a7 */ /* 0x0022a400080011ff */
[----:B--2---:R-:W-:Y:S05]  /*8ea0*/  @!P0 NANOSLEEP.SYNCS 0x989680 ;  /* 0x009896800000895d */ /* 0x004fea0003900000 */
[----:B------:R-:W2:Y:S02]  /*8eb0*/  @!P0 SYNCS.PHASECHK.TRANS64 P0, [R3+URZ+0xf0], R0 ;  /* 0x0000f000030085a7 */ /* 0x000ea400080010ff */
[----:B--2---:R-:W-:Y:S05]  /*8ec0*/  @!P0 BRA `(.L_x_40) ;  /* 0xfffffffc00f08947 */ /* 0x004fea000383ffff */
[----:B------:R-:W-:Y:S05]  /*8ed0*/  BRA `(.L_x_125) ;  /* 0xffffff90009c7947 */ /* 0x000fea000383ffff */
.L_x_44:
[----:B-1----:R-:W-:-:S07]  /*8ee0*/  MOV R0, UR4 ;  /* 0x0000000400007c02 */ /* 0x002fce0008000f00 */
.L_x_126:
[----:B-1----:R1:W2:Y:S02]  /*8ef0*/  SYNCS.PHASECHK.TRANS64.TRYWAIT P0, [R0+URZ], R3 ;  /* 0x00000003000075a7 */ /* 0x0022a400080011ff */
[----:B--2---:R-:W-:Y:S05]  /*8f00*/  @!P0 NANOSLEEP.SYNCS 0x989680 ;  /* 0x009896800000895d */ /* 0x004fea0003900000 */
[----:B------:R-:W2:Y:S02]  /*8f10*/  @!P0 SYNCS.PHASECHK.TRANS64 P0, [R0+URZ], R3 ;  /* 0x00000003000085a7 */ /* 0x000ea400080010ff */
[----:B--2---:R-:W-:Y:S05]  /*8f20*/  @!P0 BRA `(.L_x_126) ;  /* 0xfffffffc00f08947 */ /* 0x004fea000383ffff */
[----:B------:R-:W-:Y:S05]  /*8f30*/  BRA `(.L_x_127) ;  /* 0xffffff9800447947 */ /* 0x000fea000383ffff */
.L_x_45:
[----:B------:R-:W-:-:S07]  /*8f40*/  MOV R0, UR5 ;  /* 0x0000000500007c02 */ /* 0x000fce0008000f00 */
.L_x_128:
[----:B-1----:R1:W2:Y:S02]  /*8f50*/  SYNCS.PHASECHK.TRANS64.TRYWAIT P0, [R0+URZ], R3 ;  /* 0x00000003000075a7 */ /* 0x0022a400080011ff */
[----:B--2---:R-:W-:Y:S05]  /*8f60*/  @!P0 NANOSLEEP.SYNCS 0x989680 ;  /* 0x009896800000895d */ /* 0x004fea0003900000 */
[----:B------:R-:W2:Y:S02]  /*8f70*/  @!P0 SYNCS.PHASECHK.TRANS64 P0, [R0+URZ], R3 ;  /* 0x00000003000085a7 */ /* 0x000ea400080010ff */
[----:B--2---:R-:W-:Y:S05]  /*8f80*/  @!P0 BRA `(.L_x_128) ;  /* 0xfffffffc00f08947 */ /* 0x004fea000383ffff */
[----:B------:R-:W-:Y:S05]  /*8f90*/  BRA `(.L_x_129) ;  /* 0xffffff9800507947 */ /* 0x000fea000383ffff */
.L_x_46:
[----:B------:R-:W-:-:S07]  /*8fa0*/  MOV R0, UR5 ;  /* 0x0000000500007c02 */ /* 0x000fce0008000f00 */
.L_x_130:
[----:B-1----:R1:W2:Y:S02]  /*8fb0*/  SYNCS.PHASECHK.TRANS64.TRYWAIT P0, [R0+URZ], R3 ;  /* 0x00000003000075a7 */ /* 0x0022a400080011ff */
[----:B--2---:R-:W-:Y:S05]  /*8fc0*/  @!P0 NANOSLEEP.SYNCS 0x989680 ;  /* 0x009896800000895d */ /* 0x004fea0003900000 */
[----:B------:R-:W2:Y:S02]  /*8fd0*/  @!P0 SYNCS.PHASECHK.TRANS64 P0, [R0+URZ], R3 ;  /* 0x00000003000085a7 */ /* 0x000ea400080010ff */
[----:B--2---:R-:W-:Y:S05]  /*8fe0*/  @!P0 BRA `(.L_x_130) ;  /* 0xfffffffc00f08947 */ /* 0x004fea000383ffff */
[----:B------:R-:W-:Y:S05]  /*8ff0*/  BRA `(.L_x_131) ;  /* 0xffffff98005c7947 */ /* 0x000fea000383ffff */
.L_x_47:
[----:B------:R-:W-:-:S07]  /*9000*/  MOV R0, UR5 ;  /* 0x0000000500007c02 */ /* 0x000fce0008000f00 */
.L_x_132:
[----:B-1----:R1:W2:Y:S02]  /*9010*/  SYNCS.PHASECHK.TRANS64.TRYWAIT P0, [R0+URZ], R3 ;  /* 0x00000003000075a7 */ /* 0x0022a400080011ff */
[----:B--2---:R-:W-:Y:S05]  /*9020*/  @!P0 NANOSLEEP.SYNCS 0x989680 ;  /* 0x009896800000895d */ /* 0x004fea0003900000 */
[----:B------:R-:W2:Y:S02]  /*9030*/  @!P0 SYNCS.PHASECHK.TRANS64 P0, [R0+URZ], R3 ;  /* 0x00000003000085a7 */ /* 0x000ea400080010ff */
[----:B--2---:R-:W-:Y:S05]  /*9040*/  @!P0 BRA `(.L_x_132) ;  /* 0xfffffffc00f08947 */ /* 0x004fea000383ffff */
[----:B------:R-:W-:Y:S05]  /*9050*/  BRA `(.L_x_133) ;  /* 0xffffff9800687947 */ /* 0x000fea000383ffff */
.L_x_48:
[----:B------:R-:W-:-:S07]  /*9060*/  MOV R0, UR5 ;  /* 0x0000000500007c02 */ /* 0x000fce0008000f00 */
.L_x_134:
[----:B-1----:R1:W2:Y:S02]  /*9070*/  SYNCS.PHASECHK.TRANS64.TRYWAIT P0, [R0+URZ], R3 ;  /* 0x00000003000075a7 */ /* 0x0022a400080011ff */
[----:B--2---:R-:W-:Y:S05]  /*9080*/  @!P0 NANOSLEEP.SYNCS 0x989680 ;  /* 0x009896800000895d */ /* 0x004fea0003900000 */
[----:B------:R-:W2:Y:S02]  /*9090*/  @!P0 SYNCS.PHASECHK.TRANS64 P0, [R0+URZ], R3 ;  /* 0x00000003000085a7 */ /* 0x000ea400080010ff */
[----:B--2---:R-:W-:Y:S05]  /*90a0*/  @!P0 BRA `(.L_x_134) ;  /* 0xfffffffc00f08947 */ /* 0x004fea000383ffff */
[----:B------:R-:W-:Y:S05]  /*90b0*/  BRA `(.L_x_135) ;  /* 0xffffff9800747947 */ /* 0x000fea000383ffff */
.L_x_49:
[----:B------:R-:W-:-:S07]  /*90c0*/  MOV R0, UR5 ;  /* 0x0000000500007c02 */ /* 0x000fce0008000f00 */
.L_x_136:
[----:B-1----:R1:W2:Y:S02]  /*90d0*/  SYNCS.PHASECHK.TRANS64.TRYWAIT P0, [R0+URZ], R3 ;  /* 0x00000003000075a7 */ /* 0x0022a400080011ff */
[----:B--2---:R-:W-:Y:S05]  /*90e0*/  @!P0 NANOSLEEP.SYNCS 0x989680 ;  /* 0x009896800000895d */ /* 0x004fea0003900000 */
[----:B------:R-:W2:Y:S02]  /*90f0*/  @!P0 SYNCS.PHASECHK.TRANS64 P0, [R0+URZ], R3 ;  /* 0x00000003000085a7 */ /* 0x000ea400080010ff */
[----:B--2---:R-:W-:Y:S05]  /*9100*/  @!P0 BRA `(.L_x_136) ;  /* 0xfffffffc00f08947 */ /* 0x004fea000383ffff */
[----:B------:R-:W-:Y:S05]  /*9110*/  BRA `(.L_x_137) ;  /* 0xffffff9800807947 */ /* 0x000fea000383ffff */
.L_x_50:
[----:B------:R-:W-:-:S07]  /*9120*/  MOV R0, UR5 ;  /* 0x0000000500007c02 */ /* 0x000fce0008000f00 */
.L_x_138:
[----:B-1----:R1:W2:Y:S02]  /*9130*/  SYNCS.PHASECHK.TRANS64.TRYWAIT P0, [R0+URZ], R3 ;  /* 0x00000003000075a7 */ /* 0x0022a400080011ff */
[----:B--2---:R-:W-:Y:S05]  /*9140*/  @!P0 NANOSLEEP.SYNCS 0x989680 ;  /* 0x009896800000895d */ /* 0x004fea0003900000 */
[----:B------:R-:W2:Y:S02]  /*9150*/  @!P0 SYNCS.PHASECHK.TRANS64 P0, [R0+URZ], R3 ;  /* 0x00000003000085a7 */ /* 0x000ea400080010ff */
[----:B--2---:R-:W-:Y:S05]  /*9160*/  @!P0 BRA `(.L_x_138) ;  /* 0xfffffffc00f08947 */ /* 0x004fea000383ffff */
[----:B------:R-:W-:Y:S05]  /*9170*/  BRA `(.L_x_139) ;  /* 0xffffff98008c7947 */ /* 0x000fea000383ffff */
.L_x_51:
[----:B------:R-:W-:-:S07]  /*9180*/  MOV R0, UR5 ;  /* 0x0000000500007c02 */ /* 0x000fce0008000f00 */
.L_x_140:
[----:B-1----:R1:W2:Y:S02]  /*9190*/  SYNCS.PHASECHK.TRANS64.TRYWAIT P0, [R0+URZ], R3 ;  /* 0x00000003000075a7 */ /* 0x0022a400080011ff */
[----:B--2---:R-:W-:Y:S05]  /*91a0*/  @!P0 NANOSLEEP.SYNCS 0x989680 ;  /* 0x009896800000895d */ /* 0x004fea0003900000 */
[----:B------:R-:W2:Y:S02]  /*91b0*/  @!P0 SYNCS.PHASECHK.TRANS64 P0, [R0+URZ], R3 ;  /* 0x00000003000085a7 */ /* 0x000ea400080010ff */
[----:B--2---:R-:W-:Y:S05]  /*91c0*/  @!P0 BRA `(.L_x_140) ;  /* 0xfffffffc00f08947 */ /* 0x004fea000383ffff */
[----:B------:R-:W-:Y:S05]  /*91d0*/  BRA `(.L_x_141) ;  /* 0xffffff9800987947 */ /* 0x000fea000383ffff */
.L_x_52:
[----:B------:R-:W-:-:S07]  /*91e0*/  MOV R0, UR5 ;  /* 0x0000000500007c02 */ /* 0x000fce0008000f00 */
.L_x_142:
[----:B-1----:R1:W2:Y:S02]  /*91f0*/  SYNCS.PHASECHK.TRANS64.TRYWAIT P0, [R0+URZ], R3 ;  /* 0x00000003000075a7 */ /* 0x0022a400080011ff */
[----:B--2---:R-:W-:Y:S05]  /*9200*/  @!P0 NANOSLEEP.SYNCS 0x989680 ;  /* 0x009896800000895d */ /* 0x004fea0003900000 */
[----:B------:R-:W2:Y:S02]  /*9210*/  @!P0 SYNCS.PHASECHK.TRANS64 P0, [R0+URZ], R3 ;  /* 0x00000003000085a7 */ /* 0x000ea400080010ff */
[----:B--2---:R-:W-:Y:S05]  /*9220*/  @!P0 BRA `(.L_x_142) ;  /* 0xfffffffc00f08947 */ /* 0x004fea000383ffff */
[----:B------:R-:W-:Y:S05]  /*9230*/  BRA `(.L_x_143) ;  /* 0xffffff9800a47947 */ /* 0x000fea000383ffff */
.L_x_53:
[----:B------:R-:W-:-:S07]  /*9240*/  MOV R0, UR5 ;  /* 0x0000000500007c02 */ /* 0x000fce0008000f00 */
.L_x_144:
[----:B-1----:R1:W2:Y:S02]  /*9250*/  SYNCS.PHASECHK.TRANS64.TRYWAIT P0, [R0+URZ], R3 ;  /* 0x00000003000075a7 */ /* 0x0022a400080011ff */
[----:B--2---:R-:W-:Y:S05]  /*9260*/  @!P0 NANOSLEEP.SYNCS 0x989680 ;  /* 0x009896800000895d */ /* 0x004fea0003900000 */
[----:B------:R-:W2:Y:S02]  /*9270*/  @!P0 SYNCS.PHASECHK.TRANS64 P0, [R0+URZ], R3 ;  /* 0x00000003000085a7 */ /* 0x000ea400080010ff */
[----:B--2---:R-:W-:Y:S05]  /*9280*/  @!P0 BRA `(.L_x_144) ;  /* 0xfffffffc00f08947 */ /* 0x004fea000383ffff */
[----:B------:R-:W-:Y:S05]  /*9290*/  BRA `(.L_x_145) ;  /* 0xffffff9800b07947 */ /* 0x000fea000383ffff */
.L_x_54:
[----:B------:R-:W-:-:S07]  /*92a0*/  MOV R0, UR5 ;  /* 0x0000000500007c02 */ /* 0x000fce0008000f00 */
.L_x_146:
[----:B-1----:R1:W2:Y:S02]  /*92b0*/  SYNCS.PHASECHK.TRANS64.TRYWAIT P0, [R0+URZ], R3 ;  /* 0x00000003000075a7 */ /* 0x0022a400080011ff */
[----:B--2---:R-:W-:Y:S05]  /*92c0*/  @!P0 NANOSLEEP.SYNCS 0x989680 ;  /* 0x009896800000895d */ /* 0x004fea0003900000 */
[----:B------:R-:W2:Y:S02]  /*92d0*/  @!P0 SYNCS.PHASECHK.TRANS64 P0, [R0+URZ], R3 ;  /* 0x00000003000085a7 */ /* 0x000ea400080010ff */
[----:B--2---:R-:W-:Y:S05]  /*92e0*/  @!P0 BRA `(.L_x_146) ;  /* 0xfffffffc00f08947 */ /* 0x004fea000383ffff */
[----:B------:R-:W-:Y:S05]  /*92f0*/  BRA `(.L_x_147) ;  /* 0xffffff9800bc7947 */ /* 0x000fea000383ffff */
.L_x_57:
[----:B-1----:R1:W2:Y:S02]  /*9300*/  SYNCS.PHASECHK.TRANS64.TRYWAIT P0, [R2+URZ+0x150], R5 ;  /* 0x00015005020075a7 */ /* 0x0022a400080011ff */
[----:B--2---:R-:W-:Y:S05]  /*9310*/  @!P0 NANOSLEEP.SYNCS 0x989680 ;  /* 0x009896800000895d */ /* 0x004fea0003900000 */
[----:B------:R-:W2:Y:S02]  /*9320*/  @!P0 SYNCS.PHASECHK.TRANS64 P0, [R2+URZ+0x150], R5 ;  /* 0x00015005020085a7 */ /* 0x000ea400080010ff */
[----:B--2---:R-:W-:Y:S05]  /*9330*/  @!P0 BRA `(.L_x_57) ;  /* 0xfffffffc00f08947 */ /* 0x004fea000383ffff */
[----:B------:R-:W-:Y:S05]  /*9340*/  BRA `(.L_x_148) ;  /* 0xffffff9c00187947 */ /* 0x000fea000383ffff */
.L_x_58:
[----:B------:R-:W-:-:S07]  /*9350*/  MOV R2, UR4 ;  /* 0x0000000400027c02 */ /* 0x000fce0008000f00 */
.L_x_149:
[----:B-1----:R1:W2:Y:S02]  /*9360*/  SYNCS.PHASECHK.TRANS64.TRYWAIT P0, [R2+URZ+0x100], R5 ;  /* 0x00010005020075a7 */ /* 0x0022a400080011ff */
[----:B--2---:R-:W-:Y:S05]  /*9370*/  @!P0 NANOSLEEP.SYNCS 0x989680 ;  /* 0x009896800000895d */ /* 0x004fea0003900000 */
[----:B------:R-:W2:Y:S02]  /*9380*/  @!P0 SYNCS.PHASECHK.TRANS64 P0, [R2+URZ+0x100], R5 ;  /* 0x00010005020085a7 */ /* 0x000ea400080010ff */
[----:B--2---:R-:W-:Y:S05]  /*9390*/  @!P0 BRA `(.L_x_149) ;  /* 0xfffffffc00f08947 */ /* 0x004fea000383ffff */
[----:B------:R-:W-:Y:S05]  /*93a0*/  BRA `(.L_x_150) ;  /* 0xffffff9c00287947 */ /* 0x000fea000383ffff */
.L_x_59:
[----:B-1----:R1:W2:Y:S02]  /*93b0*/  SYNCS.PHASECHK.TRANS64.TRYWAIT P1, [R2+URZ+0xf0], R5 ;  /* 0x0000f005020075a7 */ /* 0x0022a400080211ff */
[----:B--2---:R-:W-:Y:S05]  /*93c0*/  @!P1 NANOSLEEP.SYNCS 0x989680 ;  /* 0x009896800000995d */ /* 0x004fea0003900000 */
[----:B------:R-:W2:Y:S02]  /*93d0*/  @!P1 SYNCS.PHASECHK.TRANS64 P1, [R2+URZ+0xf0], R5 ;  /* 0x0000f005020095a7 */ /* 0x000ea400080210ff */
[----:B--2---:R-:W-:Y:S05]  /*93e0*/  @!P1 BRA `(.L_x_59) ;  /* 0xfffffffc00f09947 */ /* 0x004fea000383ffff */
[----:B------:R-:W-:Y:S05]  /*93f0*/  BRA `(.L_x_151) ;  /* 0xffffff9c00587947 */ /* 0x000fea000383ffff */
.L_x_62:
[----:B------:R-:W-:-:S07]  /*9400*/  MOV R0, UR4 ;  /* 0x0000000400007c02 */ /* 0x000fce0008000f00 */
.L_x_152:
[----:B-1----:R1:W2:Y:S02]  /*9410*/  SYNCS.PHASECHK.TRANS64.TRYWAIT P0, [R0+URZ+0x100], R3 ;  /* 0x00010003000075a7 */ /* 0x0022a400080011ff */
[----:B--2---:R-:W-:Y:S05]  /*9420*/  @!P0 NANOSLEEP.SYNCS 0x989680 ;  /* 0x009896800000895d */ /* 0x004fea0003900000 */
[----:B------:R-:W2:Y:S02]  /*9430*/  @!P0 SYNCS.PHASECHK.TRANS64 P0, [R0+URZ+0x100], R3 ;  /* 0x00010003000085a7 */ /* 0x000ea400080010ff */
[----:B--2---:R-:W-:Y:S05]  /*9440*/  @!P0 BRA `(.L_x_152) ;  /* 0xfffffffc00f08947 */ /* 0x004fea000383ffff */
[----:B------:R-:W-:Y:S05]  /*9450*/  BRA `(.L_x_61) ;  /* 0xffffff9c00ac7947 */ /* 0x000fea000383ffff */
.L_x_69:
[----:B-1----:R1:W2:Y:S02]  /*9460*/  SYNCS.PHASECHK.TRANS64.TRYWAIT P1, [R0+URZ+0xf0], R5 ;  /* 0x0000f005000075a7 */ /* 0x0022a400080211ff */
[----:B--2---:R-:W-:Y:S05]  /*9470*/  @!P1 NANOSLEEP.SYNCS 0x989680 ;  /* 0x009896800000995d */ /* 0x004fea0003900000 */
[----:B------:R-:W2:Y:S02]  /*9480*/  @!P1 SYNCS.PHASECHK.TRANS64 P1, [R0+URZ+0xf0], R5 ;  /* 0x0000f005000095a7 */ /* 0x000ea400080210ff */
[----:B--2---:R-:W-:Y:S05]  /*9490*/  @!P1 BRA `(.L_x_69) ;  /* 0xfffffffc00f09947 */ /* 0x004fea000383ffff */
[----:B------:R-:W-:Y:S05]  /*94a0*/  BRA `(.L_x_153) ;  /* 0xffffffa400107947 */ /* 0x000fea000383ffff */
.L_x_70:
[----:B------:R-:W-:-:S07]  /*94b0*/  MOV R3, UR22 ;  /* 0x0000001600037c02 */ /* 0x000fce0008000f00 */
.L_x_154:
[----:B-1----:R1:W2:Y:S02]  /*94c0*/  SYNCS.PHASECHK.TRANS64.TRYWAIT P0, [R3+URZ+0x130], R0 ;  /* 0x00013000030075a7 */ /* 0x0022a400080011ff */
[----:B--2---:R-:W-:Y:S05]  /*94d0*/  @!P0 NANOSLEEP.SYNCS 0x989680 ;  /* 0x009896800000895d */ /* 0x004fea0003900000 */
[----:B------:R-:W2:Y:S02]  /*94e0*/  @!P0 SYNCS.PHASECHK.TRANS64 P0, [R3+URZ+0x130], R0 ;  /* 0x00013000030085a7 */ /* 0x000ea400080010ff */
[----:B--2---:R-:W-:Y:S05]  /*94f0*/  @!P0 BRA `(.L_x_154) ;  /* 0xfffffffc00f08947 */ /* 0x004fea000383ffff */
[----:B------:R-:W-:Y:S05]  /*9500*/  BRA `(.L_x_155) ;  /* 0xffffffa400487947 */ /* 0x000fea000383ffff */
.L_x_73:
[----:B------:R-:W-:Y:S07]  /*9510*/  MOV R0, UR5 ;  /* 0x0000000500007c02 */ /* 0x000fee0008000f00 */
.L_x_156:
[----:B-1----:R1:W2:Y:S02]  /*9520*/  SYNCS.PHASECHK.TRANS64.TRYWAIT P0, [R0+URZ], R3 ;  /* 0x00000003000075a7 */ /* 0x0022a400080011ff */
[----:B--2---:R-:W-:Y:S05]  /*9530*/  @!P0 NANOSLEEP.SYNCS 0x989680 ;  /* 0x009896800000895d */ /* 0x004fea0003900000 */
[----:B------:R-:W2:Y:S02]  /*9540*/  @!P0 SYNCS.PHASECHK.TRANS64 P0, [R0+URZ], R3 ;  /* 0x00000003000085a7 */ /* 0x000ea400080010ff */
[----:B--2---:R-:W-:Y:S05]  /*9550*/  @!P0 BRA `(.L_x_156) ;  /* 0xfffffffc00f08947 */ /* 0x004fea000383ffff */
[----:B------:R-:W-:Y:S05]  /*9560*/  BRA `(.L_x_72) ;  /* 0xffffffa400647947 */ /* 0x000fea000383ffff */
.L_x_76:
[----:B------:R-:W-:-:S07]  /*9570*/  MOV R0, UR4 ;  /* 0x0000000400007c02 */ /* 0x000fce0008000f00 */
.L_x_157:
[----:B--2---:R2:W4:Y:S02]  /*9580*/  SYNCS.PHASECHK.TRANS64.TRYWAIT P0, [R0+URZ], R3 ;  /* 0x00000003000075a7 */ /* 0x00452400080011ff */
[----:B----4-:R-:W-:Y:S05]  /*9590*/  @!P0 NANOSLEEP.SYNCS 0x989680 ;  /* 0x009896800000895d */ /* 0x010fea0003900000 */
[----:B------:R-:W4:Y:S02]  /*95a0*/  @!P0 SYNCS.PHASECHK.TRANS64 P0, [R0+URZ], R3 ;  /* 0x00000003000085a7 */ /* 0x000f2400080010ff */
[----:B----4-:R-:W-:Y:S05]  /*95b0*/  @!P0 BRA `(.L_x_157) ;  /* 0xfffffffc00f08947 */ /* 0x010fea000383ffff */
[----:B------:R-:W-:Y:S05]  /*95c0*/  BRA `(.L_x_158) ;  /* 0xffffffa800187947 */ /* 0x000fea000383ffff */
.L_x_77:
[----:B------:R-:W-:-:S07]  /*95d0*/  MOV R0, UR5 ;  /* 0x0000000500007c02 */ /* 0x000fce0008000f00 */
.L_x_159:
[----:B-1----:R1:W2:Y:S02]  /*95e0*/  SYNCS.PHASECHK.TRANS64.TRYWAIT P0, [R0+URZ], R3 ;  /* 0x00000003000075a7 */ /* 0x0022a400080011ff */
[----:B--2---:R-:W-:Y:S05]  /*95f0*/  @!P0 NANOSLEEP.SYNCS 0x989680 ;  /* 0x009896800000895d */ /* 0x004fea0003900000 */
[----:B------:R-:W2:Y:S02]  /*9600*/  @!P0 SYNCS.PHASECHK.TRANS64 P0, [R0+URZ], R3 ;  /* 0x00000003000085a7 */ /* 0x000ea400080010ff */
[----:B--2---:R-:W-:Y:S05]  /*9610*/  @!P0 BRA `(.L_x_159) ;  /* 0xfffffffc00f08947 */ /* 0x004fea000383ffff */
[----:B------:R-:W-:Y:S05]  /*9620*/  BRA `(.L_x_160) ;  /* 0xffffffa800247947 */ /* 0x000fea000383ffff */
.L_x_78:
[----:B------:R-:W-:-:S07]  /*9630*/  MOV R0, UR5 ;  /* 0x0000000500007c02 */ /* 0x000fce0008000f00 */
.L_x_161:
[----:B-1----:R1:W2:Y:S02]  /*9640*/  SYNCS.PHASECHK.TRANS64.TRYWAIT P0, [R0+URZ], R3 ;  /* 0x00000003000075a7 */ /* 0x0022a400080011ff */
[----:B--2---:R-:W-:Y:S05]  /*9650*/  @!P0 NANOSLEEP.SYNCS 0x989680 ;  /* 0x009896800000895d */ /* 0x004fea0003900000 */
[----:B------:R-:W2:Y:S02]  /*9660*/  @!P0 SYNCS.PHASECHK.TRANS64 P0, [R0+URZ], R3 ;  /* 0x00000003000085a7 */ /* 0x000ea400080010ff */
[----:B--2---:R-:W-:Y:S05]  /*9670*/  @!P0 BRA `(.L_x_161) ;  /* 0xfffffffc00f08947 */ /* 0x004fea000383ffff */
[----:B------:R-:W-:Y:S05]  /*9680*/  BRA `(.L_x_162) ;  /* 0xffffffa800307947 */ /* 0x000fea000383ffff */
.L_x_79:
[----:B------:R-:W-:-:S07]  /*9690*/  MOV R0, UR4 ;  /* 0x0000000400007c02 */ /* 0x000fce0008000f00 */
.L_x_163:
[----:B-1----:R1:W2:Y:S02]  /*96a0*/  SYNCS.PHASECHK.TRANS64.TRYWAIT P0, [R0+URZ], R3 ;  /* 0x00000003000075a7 */ /* 0x0022a400080011ff */
[----:B--2---:R-:W-:Y:S05]  /*96b0*/  @!P0 NANOSLEEP.SYNCS 0x989680 ;  /* 0x009896800000895d */ /* 0x004fea0003900000 */
[----:B------:R-:W2:Y:S02]  /*96c0*/  @!P0 SYNCS.PHASECHK.TRANS64 P0, [R0+URZ], R3 ;  /* 0x00000003000085a7 */ /* 0x000ea400080010ff */
[----:B--2---:R-:W-:Y:S05]  /*96d0*/  @!P0 BRA `(.L_x_163) ;  /* 0xfffffffc00f08947 */ /* 0x004fea000383ffff */
[----:B------:R-:W-:Y:S05]  /*96e0*/  BRA `(.L_x_164) ;  /* 0xffffffa8003c7947 */ /* 0x000fea000383ffff */
.L_x_84:
[----:B--2---:R2:W3:Y:S02]  /*96f0*/  SYNCS.PHASECHK.TRANS64.TRYWAIT P0, [R12+URZ+0xf0], R9 ;  /* 0x0000f0090c0075a7 */ /* 0x0044e400080011ff */
[----:B---3--:R-:W-:Y:S05]  /*9700*/  @!P0 NANOSLEEP.SYNCS 0x989680 ;  /* 0x009896800000895d */ /* 0x008fea0003900000 */
[----:B------:R-:W3:Y:S02]  /*9710*/  @!P0 SYNCS.PHASECHK.TRANS64 P0, [R12+URZ+0xf0], R9 ;  /* 0x0000f0090c0085a7 */ /* 0x000ee400080010ff */
[----:B---3--:R-:W-:Y:S05]  /*9720*/  @!P0 BRA `(.L_x_84) ;  /* 0xfffffffc00f08947 */ /* 0x008fea000383ffff */
[----:B------:R-:W-:Y:S05]  /*9730*/  BRA `(.L_x_165) ;  /* 0xffffffac00547947 */ /* 0x000fea000383ffff */
.L_x_87:
[----:B------:R-:W-:Y:S07]  /*9740*/  MOV R0, UR21 ;  /* 0x0000001500007c02 */ /* 0x000fee0008000f00 */
.L_x_166:
[----:B--2---:R2:W3:Y:S02]  /*9750*/  SYNCS.PHASECHK.TRANS64.TRYWAIT P2, [R0+URZ+0xe8], R11 ;  /* 0x0000e80b000075a7 */ /* 0x0044e400080411ff */
[----:B---3--:R-:W-:Y:S05]  /*9760*/  @!P2 NANOSLEEP.SYNCS 0x989680 ;  /* 0x009896800000a95d */ /* 0x008fea0003900000 */
[----:B------:R-:W3:Y:S02]  /*9770*/  @!P2 SYNCS.PHASECHK.TRANS64 P2, [R0+URZ+0xe8], R11 ;  /* 0x0000e80b0000a5a7 */ /* 0x000ee400080410ff */
[----:B---3--:R-:W-:Y:S05]  /*9780*/  @!P2 BRA `(.L_x_166) ;  /* 0xfffffffc00f0a947 */ /* 0x008fea000383ffff */
[----:B------:R-:W-:Y:S05]  /*9790*/  BRA `(.L_x_86) ;  /* 0xffffffb000bc7947 */ /* 0x000fea000383ffff */
.L_x_90:
[----:B--2---:R-:W-:Y:S07]  /*97a0*/  MOV R0, UR21 ;  /* 0x0000001500007c02 */ /* 0x004fee0008000f00 */
.L_x_167:
[----:B--2---:R2:W3:Y:S02]  /*97b0*/  SYNCS.PHASECHK.TRANS64.TRYWAIT P0, [R0+URZ+0xd0], R9 ;  /* 0x0000d009000075a7 */ /* 0x0044e400080011ff */
[----:B---3--:R-:W-:Y:S05]  /*97c0*/  @!P0 NANOSLEEP.SYNCS 0x989680 ;  /* 0x009896800000895d */ /* 0x008fea0003900000 */
[----:B------:R-:W3:Y:S02]  /*97d0*/  @!P0 SYNCS.PHASECHK.TRANS64 P0, [R0+URZ+0xd0], R9 ;  /* 0x0000d009000085a7 */ /* 0x000ee400080010ff */
[----:B---3--:R-:W-:Y:S05]  /*97e0*/  @!P0 BRA `(.L_x_167) ;  /* 0xfffffffc00f08947 */ /* 0x008fea000383ffff */
[----:B------:R-:W-:Y:S05]  /*97f0*/  BRA `(.L_x_168) ;  /* 0xffffffb400187947 */ /* 0x000fea000383ffff */
.L_x_91:
[----:B------:R-:W-:Y:S07]  /*9800*/  MOV R0, UR21 ;  /* 0x0000001500007c02 */ /* 0x000fee0008000f00 */
.L_x_169:
[----:B--2---:R2:W3:Y:S02]  /*9810*/  SYNCS.PHASECHK.TRANS64.TRYWAIT P0, [R0+URZ+0xd8], R9 ;  /* 0x0000d809000075a7 */ /* 0x0044e400080011ff */
[----:B---3--:R-:W-:Y:S05]  /*9820*/  @!P0 NANOSLEEP.SYNCS 0x989680 ;  /* 0x009896800000895d */ /* 0x008fea0003900000 */
[----:B------:R-:W3:Y:S02]  /*9830*/  @!P0 SYNCS.PHASECHK.TRANS64 P0, [R0+URZ+0xd8], R9 ;  /* 0x0000d809000085a7 */ /* 0x000ee400080010ff */
[----:B---3--:R-:W-:Y:S05]  /*9840*/  @!P0 BRA `(.L_x_169) ;  /* 0xfffffffc00f08947 */ /* 0x008fea000383ffff */
[----:B------:R-:W-:Y:S05]  /*9850*/  BRA `(.L_x_170) ;  /* 0xffffffb400547947 */ /* 0x000fea000383ffff */
.L_x_93:
[----:B------:R-:W-:-:S07]  /*9860*/  MOV R0, UR21 ;  /* 0x0000001500007c02 */ /* 0x000fce0008000f00 */
.L_x_171:
[----:B---3--:R3:W4:Y:S02]  /*9870*/  SYNCS.PHASECHK.TRANS64.TRYWAIT P0, [R0+URZ+0xd0], R3 ;  /* 0x0000d003000075a7 */ /* 0x00872400080011ff */
[----:B----4-:R-:W-:Y:S05]  /*9880*/  @!P0 NANOSLEEP.SYNCS 0x989680 ;  /* 0x009896800000895d */ /* 0x010fea0003900000 */
[----:B------:R-:W4:Y:S02]  /*9890*/  @!P0 SYNCS.PHASECHK.TRANS64 P0, [R0+URZ+0xd0], R3 ;  /* 0x0000d003000085a7 */ /* 0x000f2400080010ff */
[----:B----4-:R-:W-:Y:S05]  /*98a0*/  @!P0 BRA `(.L_x_171) ;  /* 0xfffffffc00f08947 */ /* 0x010fea000383ffff */
[----:B------:R-:W-:Y:S05]  /*98b0*/  BRA `(.L_x_172) ;  /* 0xffffffb400c87947 */ /* 0x000fea000383ffff */
.L_x_95:
[----:B-1----:R1:W2:Y:S02]  /*98c0*/  SYNCS.PHASECHK.TRANS64.TRYWAIT P0, [R3+URZ+0xf0], R0 ;  /* 0x0000f000030075a7 */ /* 0x0022a400080011ff */
[----:B--2---:R-:W-:Y:S05]  /*98d0*/  @!P0 NANOSLEEP.SYNCS 0x989680 ;  /* 0x009896800000895d */ /* 0x004fea0003900000 */
[----:B------:R-:W2:Y:S02]  /*98e0*/  @!P0 SYNCS.PHASECHK.TRANS64 P0, [R3+URZ+0xf0], R0 ;  /* 0x0000f000030085a7 */ /* 0x000ea400080010ff */
[----:B--2---:R-:W-:Y:S05]  /*98f0*/  @!P0 BRA `(.L_x_95) ;  /* 0xfffffffc00f08947 */ /* 0x004fea000383ffff */
[----:B------:R-:W-:Y:S05]  /*9900*/  BRA `(.L_x_173) ;  /* 0xffffffb800887947 */ /* 0x000fea000383ffff */
.L_x_106:
[----:B-1----:R1:W2:Y:S02]  /*9910*/  SYNCS.PHASECHK.TRANS64.TRYWAIT P1, [R3+URZ+0xc0], R0 ;  /* 0x0000c000030075a7 */ /* 0x0022a400080211ff */
[----:B--2---:R-:W-:Y:S05]  /*9920*/  @!P1 NANOSLEEP.SYNCS 0x989680 ;  /* 0x009896800000995d */ /* 0x004fea0003900000 */
[----:B------:R-:W2:Y:S02]  /*9930*/  @!P1 SYNCS.PHASECHK.TRANS64 P1, [R3+URZ+0xc0], R0 ;  /* 0x0000c000030095a7 */ /* 0x000ea400080210ff */
[----:B--2---:R-:W-:Y:S05]  /*9940*/  @!P1 BRA `(.L_x_106) ;  /* 0xfffffffc00f09947 */ /* 0x004fea000383ffff */
[----:B------:R-:W-:Y:S05]  /*9950*/  BRA `(.L_x_105) ;  /* 0xffffffc800047947 */ /* 0x000fea000383ffff */
.L_x_108:
[----:B--2---:R2:W4:Y:S02]  /*9960*/  SYNCS.PHASECHK.TRANS64.TRYWAIT P0, [R186+URZ+0x110], R5 ;  /* 0x00011005ba0075a7 */ /* 0x00452400080011ff */
[----:B----4-:R-:W-:Y:S05]  /*9970*/  @!P0 NANOSLEEP.SYNCS 0x989680 ;  /* 0x009896800000895d */ /* 0x010fea0003900000 */
[----:B------:R-:W4:Y:S02]  /*9980*/  @!P0 SYNCS.PHASECHK.TRANS64 P0, [R186+URZ+0x110], R5 ;  /* 0x00011005ba0085a7 */ /* 0x000f2400080010ff */
[----:B----4-:R-:W-:Y:S05]  /*9990*/  @!P0 BRA `(.L_x_108) ;  /* 0xfffffffc00f08947 */ /* 0x010fea000383ffff */
[----:B------:R-:W-:Y:S05]  /*99a0*/  BRA `(.L_x_107) ;  /* 0xffffffc800607947 */ /* 0x000fea000383ffff */
.L_x_117:
[----:B--2---:R2:W3:Y:S02]  /*99b0*/  SYNCS.PHASECHK.TRANS64.TRYWAIT P0, [R193+URZ+0xc0], R0 ;  /* 0x0000c000c10075a7 */ /* 0x0044e400080011ff */
[----:B---3--:R-:W-:Y:S05]  /*99c0*/  @!P0 NANOSLEEP.SYNCS 0x989680 ;  /* 0x009896800000895d */ /* 0x008fea0003900000 */
[----:B------:R-:W3:Y:S02]  /*99d0*/  @!P0 SYNCS.PHASECHK.TRANS64 P0, [R193+URZ+0xc0], R0 ;  /* 0x0000c000c10085a7 */ /* 0x000ee400080010ff */
[----:B---3--:R-:W-:Y:S05]  /*99e0*/  @!P0 BRA `(.L_x_117) ;  /* 0xfffffffc00f08947 */ /* 0x008fea000383ffff */
[----:B------:R-:W-:Y:S05]  /*99f0*/  BRA `(.L_x_116) ;  /* 0xffffffdc006c7947 */ /* 0x000fea000383ffff */
        .weak           $__internal_0_$__cuda_sm10x_tcgen05_guardrail_trap_col_being_dealloced_not_returned_by_alloc
        .type           $__internal_0_$__cuda_sm10x_tcgen05_guardrail_trap_col_being_dealloced_not_returned_by_alloc,@function
        .size           $__internal_0_$__cuda_sm10x_tcgen05_guardrail_trap_col_being_dealloced_not_returned_by_alloc,($__internal_1_$__cuda_sm10x_tcgen05_guardrail_trap_phase_invalid_during_alloc - $__internal_0_$__cuda_sm10x_tcgen05_guardrail_trap_col_being_dealloced_not_returned_by_alloc)
$__internal_0_$__cuda_sm10x_tcgen05_guardrail_trap_col_being_dealloced_not_returned_by_alloc:
[----:B------:R-:W-:Y:S05]  /*9a00*/  BPT.TRAP 0x1 ;  /* 0x000000040000795c */ /* 0x000fea0000300000 */
[----:B------:R-:W-:-:S04]  /*9a10*/  HFMA2 R3, -RZ, RZ, 0, 0 ;  /* 0x00000000ff037431 */ /* 0x000fc800000001ff */
[----:B------:R-:W-:Y:S05]  /*9a20*/  RET.REL.NODEC R2 `(_ZN7cutlass13device_kernelINS_4gemm6kernel13GemmUniversalIN4cute5tupleIJiiiiEEENS1_10collective13CollectiveMmaINS1_35MainloopSm100TmaUmmaWarpSpecializedILi12ELi2ELi4ENS5_IJNS4_1CILi1EEENSA_ILi2EEESB_EEEEENS5_IJNSA_ILi128EEESF_NSA_ILi64EEEEEENS_12float_e5m2_tENS5_IJlSB_lEEESI_SJ_NS4_8TiledMMAINS4_8MMA_AtomIJNS4_10MMA_TraitsINS4_19SM100_MMA_F8F6F4_SSEJSI_SI_fSF_SF_NS4_17integral_constantINS4_4UMMA5MajorELSQ_0EEESR_NSO_INSP_7ScaleInELSS_0EEEST_EEEEEENS4_6LayoutINS5_IJSB_SB_SB_EEENS5_IJNSA_ILi0EEESY_SY_EEEEENS5_IJNS4_10UnderscoreES11_S11_EEEEENS4_23SM90_TMA_LOAD_MULTICASTENS4_14ComposedLayoutINS4_7SwizzleILi2ELi4ELi3EEENS4_18smem_ptr_flag_bitsILi8EEENSW_INS5_IJNSA_ILi8EEESG_EEENS5_IJSG_SB_EEEEEEEvNS4_8identityENS4_13SM90_TMA_LOADES1E_vS1F_EENS_8epilogue10collective18CollectiveEpilogueINS1I_23Sm100TmaWarpSpecializedILi2ELi2ELi64ELb0ELb0EEEJSH_NS5_IJNSW_ISF_SB_EENSW_ISG_SB_EEEEESI_SJ_SI_SJ_NS1I_6fusion15FusionCallbacksIS1M_NS1Q_17LinearCombinationISI_fSI_fLNS_15FloatRoundStyleE2EEESH_S1P_JEEENS4_5SM1004TMEM4LOAD26SM100_TMEM_LOAD_32dp32b64xES1G_S1E_NS4_39AutoVectorizingCopyWithAssumedAlignmentILi128EEENS4_14SM90_TMA_STOREES1E_S21_S21_EEEvvEEEEvNT_6ParamsE) ;  /* 0xffffff6402747950 */ /* 0x000fea0003c3ffff */
        .weak           $__internal_1_$__cuda_sm10x_tcgen05_guardrail_trap_phase_invalid_during_alloc
        .type           $__internal_1_$__cuda_sm10x_tcgen05_guardrail_trap_phase_invalid_during_alloc,@function
        .size           $__internal_1_$__cuda_sm10x_tcgen05_guardrail_trap_phase_invalid_during_alloc,($__internal_2_$__cuda_sm10x_tcgen05_guardrail_trap_unallocated_columns_being_dealloced - $__internal_1_$__cuda_sm10x_tcgen05_guardrail_trap_phase_invalid_during_alloc)
$__internal_1_$__cuda_sm10x_tcgen05_guardrail_trap_phase_invalid_during_alloc:
[----:B------:R-:W-:Y:S05]  /*9a30*/  BPT.TRAP 0x1 ;  /* 0x000000040000795c */ /* 0x000fea0000300000 */
[----:B------:R-:W-:-:S04]  /*9a40*/  MOV R5, 0x0 ;  /* 0x0000000000057802 */ /* 0x000fc80000000f00 */
[----:B------:R-:W-:Y:S05]  /*9a50*/  RET.REL.NODEC R4 `(_ZN7cutlass13device_kernelINS_4gemm6kernel13GemmUniversalIN4cute5tupleIJiiiiEEENS1_10collective13CollectiveMmaINS1_35MainloopSm100TmaUmmaWarpSpecializedILi12ELi2ELi4ENS5_IJNS4_1CILi1EEENSA_ILi2EEESB_EEEEENS5_IJNSA_ILi128EEESF_NSA_ILi64EEEEEENS_12float_e5m2_tENS5_IJlSB_lEEESI_SJ_NS4_8TiledMMAINS4_8MMA_AtomIJNS4_10MMA_TraitsINS4_19SM100_MMA_F8F6F4_SSEJSI_SI_fSF_SF_NS4_17integral_constantINS4_4UMMA5MajorELSQ_0EEESR_NSO_INSP_7ScaleInELSS_0EEEST_EEEEEENS4_6LayoutINS5_IJSB_SB_SB_EEENS5_IJNSA_ILi0EEESY_SY_EEEEENS5_IJNS4_10UnderscoreES11_S11_EEEEENS4_23SM90_TMA_LOAD_MULTICASTENS4_14ComposedLayoutINS4_7SwizzleILi2ELi4ELi3EEENS4_18smem_ptr_flag_bitsILi8EEENSW_INS5_IJNSA_ILi8EEESG_EEENS5_IJSG_SB_EEEEEEEvNS4_8identityENS4_13SM90_TMA_LOADES1E_vS1F_EENS_8epilogue10collective18CollectiveEpilogueINS1I_23Sm100TmaWarpSpecializedILi2ELi2ELi64ELb0ELb0EEEJSH_NS5_IJNSW_ISF_SB_EENSW_ISG_SB_EEEEESI_SJ_SI_SJ_NS1I_6fusion15FusionCallbacksIS1M_NS1Q_17LinearCombinationISI_fSI_fLNS_15FloatRoundStyleE2EEESH_S1P_JEEENS4_5SM1004TMEM4LOAD26SM100_TMEM_LOAD_32dp32b64xES1G_S1E_NS4_39AutoVectorizingCopyWithAssumedAlignmentILi128EEENS4_14SM90_TMA_STOREES1E_S21_S21_EEEvvEEEEvNT_6ParamsE) ;  /* 0xffffff6404687950 */ /* 0x000fea0003c3ffff */
        .weak           $__internal_2_$__cuda_sm10x_tcgen05_guardrail_trap_unallocated_columns_being_dealloced
        .type           $__internal_2_$__cuda_sm10x_tcgen05_guardrail_trap_unallocated_columns_being_dealloced,@function
        .size           $__internal_2_$__cuda_sm10x_tcgen05_guardrail_trap_unallocated_columns_being_dealloced,(.L_x_175 - $__internal_2_$__cuda_sm10x_tcgen05_guardrail_trap_unallocated_columns_being_dealloced)
$__internal_2_$__cuda_sm10x_tcgen05_guardrail_trap_unallocated_columns_being_dealloced:
[----:B------:R-:W-:Y:S05]  /*9a60*/  BPT.TRAP 0x1 ;  /* 0x000000040000795c */ /* 0x000fea0000300000 */
[----:B------:R-:W-:-:S04]  /*9a70*/  HFMA2 R3, -RZ, RZ, 0, 0 ;  /* 0x00000000ff037431 */ /* 0x000fc800000001ff */
[----:B------:R-:W-:Y:S05]  /*9a80*/  RET.REL.NODEC R2 `(_ZN7cutlass13device_kernelINS_4gemm6kernel13GemmUniversalIN4cute5tupleIJiiiiEEENS1_10collective13CollectiveMmaINS1_35MainloopSm100TmaUmmaWarpSpecializedILi12ELi2ELi4ENS5_IJNS4_1CILi1EEENSA_ILi2EEESB_EEEEENS5_IJNSA_ILi128EEESF_NSA_ILi64EEEEEENS_12float_e5m2_tENS5_IJlSB_lEEESI_SJ_NS4_8TiledMMAINS4_8MMA_AtomIJNS4_10MMA_TraitsINS4_19SM100_MMA_F8F6F4_SSEJSI_SI_fSF_SF_NS4_17integral_constantINS4_4UMMA5MajorELSQ_0EEESR_NSO_INSP_7ScaleInELSS_0EEEST_EEEEEENS4_6LayoutINS5_IJSB_SB_SB_EEENS5_IJNSA_ILi0EEESY_SY_EEEEENS5_IJNS4_10UnderscoreES11_S11_EEEEENS4_23SM90_TMA_LOAD_MULTICASTENS4_14ComposedLayoutINS4_7SwizzleILi2ELi4ELi3EEENS4_18smem_ptr_flag_bitsILi8EEENSW_INS5_IJNSA_ILi8EEESG_EEENS5_IJSG_SB_EEEEEEEvNS4_8identityENS4_13SM90_TMA_LOADES1E_vS1F_EENS_8epilogue10collective18CollectiveEpilogueINS1I_23Sm100TmaWarpSpecializedILi2ELi2ELi64ELb0ELb0EEEJSH_NS5_IJNSW_ISF_SB_EENSW_ISG_SB_EEEEESI_SJ_SI_SJ_NS1I_6fusion15FusionCallbacksIS1M_NS1Q_17LinearCombinationISI_fSI_fLNS_15FloatRoundStyleE2EEESH_S1P_JEEENS4_5SM1004TMEM4LOAD26SM100_TMEM_LOAD_32dp32b64xES1G_S1E_NS4_39AutoVectorizingCopyWithAssumedAlignmentILi128EEENS4_14SM90_TMA_STOREES1E_S21_S21_EEEvvEEEEvNT_6ParamsE) ;  /* 0xffffff64025c7950 */ /* 0x000fea0003c3ffff */
.L_x_174:
[----:B------:R-:W-:-:S00]  /*9a90*/  BRA `(.L_x_174) ;  /* 0xfffffffc00fc7947 */ /* 0x000fc0000383ffff */
[----:B------:R-:W-:-:S00]  /*9aa0*/  NOP ;  /* 0x0000000000007918 */ /* 0x000fc00000000000 */
        /* <DEDUP_REMOVED lines=13> */
.L_x_175:


//--------------------- .nv.global.init           --------------------------
	.section	.nv.global.init,"aw",@progbits
.nv.global.init:
	.type		$str$27,@object
	.size		$str$27,($str$28 - $str$27)
$str$27:
        /*0000*/ 	.byte	0x28, 0x61, 0x64, 0x64, 0x72, 0x65, 0x73, 0x73, 0x20, 0x26, 0x20, 0x6d, 0x61, 0x73, 0x6b, 0x29
        /*0010*/ 	.byte	0x20, 0x3d, 0x3d, 0x20, 0x30, 0x00
	.type		$str$28,@object
	.size		$str$28,($str$26 - $str$28)
$str$28:
        /*0016*/ 	.byte	0x2f, 0x74, 0x6d, 0x70, 0x2f, 0x63, 0x75, 0x74, 0x6c, 0x61, 0x73, 0x73, 0x5f, 0x73, 0x77, 0x65
        /*0026*/ 	.byte	0x65, 0x70, 0x5f, 0x73, 0x72, 0x63, 0x2f, 0x69, 0x6e, 0x63, 0x6c, 0x75, 0x64, 0x65, 0x2f, 0x63
        /*0036*/ 	.byte	0x75, 0x74, 0x65, 0x2f, 0x70, 0x6f, 0x69, 0x6e, 0x74, 0x65, 0x72, 0x5f, 0x66, 0x6c, 0x61, 0x67
        /*0046*/ 	.byte	0x67, 0x65, 0x64, 0x2e, 0x68, 0x70, 0x70, 0x00
	.type		$str$26,@object
	.size		$str$26,($str$25 - $str$26)
$str$26:
        /*004e*/ 	.byte	0x2f, 0x74, 0x6d, 0x70, 0x2f, 0x63, 0x75, 0x74, 0x6c, 0x61, 0x73, 0x73, 0x5f, 0x73, 0x77, 0x65
        /*005e*/ 	.byte	0x65, 0x70, 0x5f, 0x73, 0x72, 0x63, 0x2f, 0x69, 0x6e, 0x63, 0x6c, 0x75, 0x64, 0x65, 0x2f, 0x63
        /*006e*/ 	.byte	0x75, 0x74, 0x65, 0x2f, 0x61, 0x74, 0x6f, 0x6d, 0x2f, 0x63, 0x6f, 0x70, 0x79, 0x5f, 0x74, 0x72
        /*007e*/ 	.byte	0x61, 0x69, 0x74, 0x73, 0x5f, 0x73, 0x6d, 0x31, 0x30, 0x30, 0x2e, 0x68, 0x70, 0x70, 0x00
	.type		$str$25,@object
	.size		$str$25,(__unnamed_1 - $str$25)
$str$25:
        /*008d*/ 	.byte	0x28, 0x28, 0x75, 0x69, 0x6e, 0x74, 0x33, 0x32, 0x5f, 0x74, 0x28, 0x74, 0x68, 0x72, 0x65, 0x61
        /*009d*/ 	.byte	0x64, 0x49, 0x64, 0x78, 0x2e, 0x78, 0x29, 0x20, 0x2f, 0x20, 0x33, 0x32, 0x29, 0x20, 0x25, 0x20
        /*00ad*/ 	.byte	0x34, 0x29, 0x20, 0x3d, 0x3d, 0x20, 0x28, 0x28, 0x28, 0x74, 0x6d, 0x65, 0x6d, 0x5f, 0x61, 0x64
        /*00bd*/ 	.byte	0x64, 0x72, 0x20, 0x3e, 0x3e, 0x20, 0x31, 0x36, 0x29, 0x20, 0x2f, 0x20, 0x33, 0x32, 0x29, 0x20
        /*00cd*/ 	.byte	0x25, 0x20, 0x34, 0x29, 0x00
	.type		__unnamed_1,@object
	.size		__unnamed_1,(__unnamed_2 - __unnamed_1)
__unnamed_1:
        /*00d2*/ 	.byte	0x61, 0x75, 0x74, 0x6f, 0x20, 0x63, 0x75, 0x74, 0x65, 0x3a, 0x3a, 0x61, 0x73, 0x5f, 0x70, 0x6f
        /* <DEDUP_REMOVED lines=24> */
        /*0262*/ 	.byte	0x43, 0x3c, 0x38, 0x31, 0x39, 0x32, 0x3e, 0x3e, 0x3e, 0x3e, 0x5d, 0x00
	.type		__unnamed_2,@object
	.size		__unnamed_2,(.L_2 - __unnamed_2)
__unnamed_2:
        /* <DEDUP_REMOVED lines=42> */
        /*050e*/ 	.byte	0x3e, 0x3e, 0x3e, 0x3e, 0x5d, 0x00
.L_2:


//--------------------- .nv.shared._ZN7cutlass13device_kernelINS_4gemm6kernel13GemmUniversalIN4cute5tupleIJiiiiEEENS1_10collective13CollectiveMmaINS1_35MainloopSm100TmaUmmaWarpSpecializedILi12ELi2ELi4ENS5_IJNS4_1CILi1EEENSA_ILi2EEESB_EEEEENS5_IJNSA_ILi128EEESF_NSA_ILi64EEEEEENS_12float_e5m2_tENS5_IJlSB_lEEESI_SJ_NS4_8TiledMMAINS4_8MMA_AtomIJNS4_10MMA_TraitsINS4_19SM100_MMA_F8F6F4_SSEJSI_SI_fSF_SF_NS4_17integral_constantINS4_4UMMA5MajorELSQ_0EEESR_NSO_INSP_7ScaleInELSS_0EEEST_EEEEEENS4_6LayoutINS5_IJSB_SB_SB_EEENS5_IJNSA_ILi0EEESY_SY_EEEEENS5_IJNS4_10UnderscoreES11_S11_EEEEENS4_23SM90_TMA_LOAD_MULTICASTENS4_14ComposedLayoutINS4_7SwizzleILi2ELi4ELi3EEENS4_18smem_ptr_flag_bitsILi8EEENSW_INS5_IJNSA_ILi8EEESG_EEENS5_IJSG_SB_EEEEEEEvNS4_8identityENS4_13SM90_TMA_LOADES1E_vS1F_EENS_8epilogue10collective18CollectiveEpilogueINS1I_23Sm100TmaWarpSpecializedILi2ELi2ELi64ELb0ELb0EEEJSH_NS5_IJNSW_ISF_SB_EENSW_ISG_SB_EEEEESI_SJ_SI_SJ_NS1I_6fusion15FusionCallbacksIS1M_NS1Q_17LinearCombinationISI_fSI_fLNS_15FloatRoundStyleE2EEESH_S1P_JEEENS4_5SM1004TMEM4LOAD26SM100_TMEM_LOAD_32dp32b64xES1G_S1E_NS4_39AutoVectorizingCopyWithAssumedAlignmentILi128EEENS4_14SM90_TMA_STOREES1E_S21_S21_EEEvvEEEEvNT_6ParamsE --------------------------
	.section	.nv.shared._ZN7cutlass13device_kernelINS_4gemm6kernel13GemmUniversalIN4cute5tupleIJiiiiEEENS1_10collective13CollectiveMmaINS1_35MainloopSm100TmaUmmaWarpSpecializedILi12ELi2ELi4ENS5_IJNS4_1CILi1EEENSA_ILi2EEESB_EEEEENS5_IJNSA_ILi128EEESF_NSA_ILi64EEEEEENS_12float_e5m2_tENS5_IJlSB_lEEESI_SJ_NS4_8TiledMMAINS4_8MMA_AtomIJNS4_10MMA_TraitsINS4_19SM100_MMA_F8F6F4_SSEJSI_SI_fSF_SF_NS4_17integral_constantINS4_4UMMA5MajorELSQ_0EEESR_NSO_INSP_7ScaleInELSS_0EEEST_EEEEEENS4_6LayoutINS5_IJSB_SB_SB_EEENS5_IJNSA_ILi0EEESY_SY_EEEEENS5_IJNS4_10UnderscoreES11_S11_EEEEENS4_23SM90_TMA_LOAD_MULTICASTENS4_14ComposedLayoutINS4_7SwizzleILi2ELi4ELi3EEENS4_18smem_ptr_flag_bitsILi8EEENSW_INS5_IJNSA_ILi8EEESG_EEENS5_IJSG_SB_EEEEEEEvNS4_8identityENS4_13SM90_TMA_LOADES1E_vS1F_EENS_8epilogue10collective18CollectiveEpilogueINS1I_23Sm100TmaWarpSpecializedILi2ELi2ELi64ELb0ELb0EEEJSH_NS5_IJNSW_ISF_SB_EENSW_ISG_SB_EEEEESI_SJ_SI_SJ_NS1I_6fusion15FusionCallbacksIS1M_NS1Q_17LinearCombinationISI_fSI_fLNS_15FloatRoundStyleE2EEESH_S1P_JEEENS4_5SM1004TMEM4LOAD26SM100_TMEM_LOAD_32dp32b64xES1G_S1E_NS4_39AutoVectorizingCopyWithAssumedAlignmentILi128EEENS4_14SM90_TMA_STOREES1E_S21_S21_EEEvvEEEEvNT_6ParamsE,"aw",@nobits
	.sectionflags	@""
	.align	16
	.zero		1024


//--------------------- .nv.shared.reserved.0     --------------------------
	.section	.nv.shared.reserved.0,"aw",@nobits
	.weak		__nv_reservedSMEM_offset_0_alias
	.size		__nv_reservedSMEM_offset_0_alias, 0, 64
	.other		__nv_reservedSMEM_offset_0_alias,@"STO_CUDA_RESERVED_SHARED STV_DEFAULT"
__nv_reservedSMEM_offset_0_alias:
	.zero		0
.nv.shared.reserved.0:
	.zero		64
	.weak		__nv_reservedSMEM_tcgen05_partition
	.type		__nv_reservedSMEM_tcgen05_partition,@object
	.size		__nv_reservedSMEM_tcgen05_partition,(.L_0 - __nv_reservedSMEM_tcgen05_partition)
__nv_reservedSMEM_tcgen05_partition:
	.zero		32
.L_0:


//--------------------- .nv.global                --------------------------
	.section	.nv.global,"aw",@nobits
.nv.global:
	.type		_ZN40_INTERNAL_cebb792e_4_k_cu_9156c74c_365034cute1_E,@object
	.size		_ZN40_INTERNAL_cebb792e_4_k_cu_9156c74c_365034cute1_E,(_ZN40_INTERNAL_cebb792e_4_k_cu_9156c74c_365034cuda3std3__45__cpo6cbeginE - _ZN40_INTERNAL_cebb792e_4_k_cu_9156c74c_365034cute1_E)
_ZN40_INTERNAL_cebb792e_4_k_cu_9156c74c_365034cute1_E:
	.zero		1
	.type		_ZN40_INTERNAL_cebb792e_4_k_cu_9156c74c_365034cuda3std3__45__cpo6cbeginE,@object
	.size		_ZN40_INTERNAL_cebb792e_4_k_cu_9156c74c_365034cuda3std3__45__cpo6cbeginE,(_ZN40_INTERNAL_cebb792e_4_k_cu_9156c74c_365034cuda3std3__48in_placeE - _ZN40_INTERNAL_cebb792e_4_k_cu_9156c74c_365034cuda3std3__45__cpo6cbeginE)
_ZN40_INTERNAL_cebb792e_4_k_cu_9156c74c_365034cuda3std3__45__cpo6cbeginE:
	.zero		1
	.type		_ZN40_INTERNAL_cebb792e_4_k_cu_9156c74c_365034cuda3std3__48in_placeE,@object
	.size		_ZN40_INTERNAL_cebb792e_4_k_cu_9156c74c_365034cuda3std3__48in_placeE,(_ZN40_INTERNAL_cebb792e_4_k_cu_9156c74c_365034cuda3std6ranges3__45__cpo9iter_moveE - _ZN40_INTERNAL_cebb792e_4_k_cu_9156c74c_365034cuda3std3__48in_placeE)
_ZN40_INTERNAL_cebb792e_4_k_cu_9156c74c_365034cuda3std3__48in_placeE:
	.zero		1
	.type		_ZN40_INTERNAL_cebb792e_4_k_cu_9156c74c_365034cuda3std6ranges3__45__cpo9iter_moveE,@object
	.size		_ZN40_INTERNAL_cebb792e_4_k_cu_9156c74c_365034cuda3std6ranges3__45__cpo9iter_moveE,(_ZN40_INTERNAL_cebb792e_4_k_cu_9156c74c_365034cuda3std3__45__cpo5beginE - _ZN40_INTERNAL_cebb792e_4_k_cu_9156c74c_365034cuda3std6ranges3__45__cpo9iter_moveE)
_ZN40_INTERNAL_cebb792e_4_k_cu_9156c74c_365034cuda3std6ranges3__45__cpo9iter_moveE:
	.zero		1
	.type		_ZN40_INTERNAL_cebb792e_4_k_cu_9156c74c_365034cuda3std3__45__cpo5beginE,@object
	.size		_ZN40_INTERNAL_cebb792e_4_k_cu_9156c74c_365034cuda3std3__45__cpo5beginE,(_ZN40_INTERNAL_cebb792e_4_k_cu_9156c74c_365034cuda3std3__442_GLOBAL__N__cebb792e_4_k_cu_9156c74c_365036ignoreE - _ZN40_INTERNAL_cebb792e_4_k_cu_9156c74c_365034cuda3std3__45__cpo5beginE)
_ZN40_INTERNAL_cebb792e_4_k_cu_9156c74c_365034cuda3std3__45__cpo5beginE:
	.zero		1
	.type		_ZN40_INTERNAL_cebb792e_4_k_cu_9156c74c_365034cuda3std3__442_GLOBAL__N__cebb792e_4_k_cu_9156c74c_365036ignoreE,@object
	.size		_ZN40_INTERNAL_cebb792e_4_k_cu_9156c74c_365034cuda3std3__442_GLOBAL__N__cebb792e_4_k_cu_9156c74c_365036ignoreE,(_ZN40_INTERNAL_cebb792e_4_k_cu_9156c74c_365034cute7productE - _ZN40_INTERNAL_cebb792e_4_k_cu_9156c74c_365034cuda3std3__442_GLOBAL__N__cebb792e_4_k_cu_9156c74c_365036ignoreE)
_ZN40_INTERNAL_cebb792e_4_k_cu_9156c74c_365034cuda3std3__442_GLOBAL__N__cebb792e_4_k_cu_9156c74c_365036ignoreE:
	.zero		1
	.type		_ZN40_INTERNAL_cebb792e_4_k_cu_9156c74c_365034cute7productE,@object
	.size		_ZN40_INTERNAL_cebb792e_4_k_cu_9156c74c_365034cute7productE,(_ZN40_INTERNAL_cebb792e_4_k_cu_9156c74c_365034cuda3std3__45__cpo3endE - _ZN40_INTERNAL_cebb792e_4_k_cu_9156c74c_365034cute7productE)
_ZN40_INTERNAL_cebb792e_4_k_cu_9156c74c_365034cute7productE:
	.zero		1
	.type		_ZN40_INTERNAL_cebb792e_4_k_cu_9156c74c_365034cuda3std3__45__cpo3endE,@object
	.size		_ZN40_INTERNAL_cebb792e_4_k_cu_9156c74c_365034cuda3std3__45__cpo3endE,(_ZN40_INTERNAL_cebb792e_4_k_cu_9156c74c_365034cuda3std3__419piecewise_constructE - _ZN40_INTERNAL_cebb792e_4_k_cu_9156c74c_365034cuda3std3__45__cpo3endE)
_ZN40_INTERNAL_cebb792e_4_k_cu_9156c74c_365034cuda3std3__45__cpo3endE:
	.zero		1
	.type		_ZN40_INTERNAL_cebb792e_4_k_cu_9156c74c_365034cuda3std3__419piecewise_constructE,@object
	.size		_ZN40_INTERNAL_cebb792e_4_k_cu_9156c74c_365034cuda3std3__419piecewise_constructE,(_ZN40_INTERNAL_cebb792e_4_k_cu_9156c74c_365034cuda3std3__45__cpo4cendE - _ZN40_INTERNAL_cebb792e_4_k_cu_9156c74c_365034cuda3std3__419piecewise_constructE)
_ZN40_INTERNAL_cebb792e_4_k_cu_9156c74c_365034cuda3std3__419piecewise_constructE:
	.zero		1
	.type		_ZN40_INTERNAL_cebb792e_4_k_cu_9156c74c_365034cuda3std3__45__cpo4cendE,@object
	.size		_ZN40_INTERNAL_cebb792e_4_k_cu_9156c74c_365034cuda3std3__45__cpo4cendE,(_ZN40_INTERNAL_cebb792e_4_k_cu_9156c74c_365034cuda3std6ranges3__45__cpo4swapE - _ZN40_INTERNAL_cebb792e_4_k_cu_9156c74c_365034cuda3std3__45__cpo4cendE)
_ZN40_INTERNAL_cebb792e_4_k_cu_9156c74c_365034cuda3std3__45__cpo4cendE:
	.zero		1
	.type		_ZN40_INTERNAL_cebb792e_4_k_cu_9156c74c_365034cuda3std6ranges3__45__cpo4swapE,@object
	.size		_ZN40_INTERNAL_cebb792e_4_k_cu_9156c74c_365034cuda3std6ranges3__45__cpo4swapE,(.L_10 - _ZN40_INTERNAL_cebb792e_4_k_cu_9156c74c_365034cuda3std6ranges3__45__cpo4swapE)
_ZN40_INTERNAL_cebb792e_4_k_cu_9156c74c_365034cuda3std6ranges3__45__cpo4swapE:
	.zero		1
.L_10:


//--------------------- .nv.constant0._ZN7cutlass13device_kernelINS_4gemm6kernel13GemmUniversalIN4cute5tupleIJiiiiEEENS1_10collective13CollectiveMmaINS1_35MainloopSm100TmaUmmaWarpSpecializedILi12ELi2ELi4ENS5_IJNS4_1CILi1EEENSA_ILi2EEESB_EEEEENS5_IJNSA_ILi128EEESF_NSA_ILi64EEEEEENS_12float_e5m2_tENS5_IJlSB_lEEESI_SJ_NS4_8TiledMMAINS4_8MMA_AtomIJNS4_10MMA_TraitsINS4_19SM100_MMA_F8F6F4_SSEJSI_SI_fSF_SF_NS4_17integral_constantINS4_4UMMA5MajorELSQ_0EEESR_NSO_INSP_7ScaleInELSS_0EEEST_EEEEEENS4_6LayoutINS5_IJSB_SB_SB_EEENS5_IJNSA_ILi0EEESY_SY_EEEEENS5_IJNS4_10UnderscoreES11_S11_EEEEENS4_23SM90_TMA_LOAD_MULTICASTENS4_14ComposedLayoutINS4_7SwizzleILi2ELi4ELi3EEENS4_18smem_ptr_flag_bitsILi8EEENSW_INS5_IJNSA_ILi8EEESG_EEENS5_IJSG_SB_EEEEEEEvNS4_8identityENS4_13SM90_TMA_LOADES1E_vS1F_EENS_8epilogue10collective18CollectiveEpilogueINS1I_23Sm100TmaWarpSpecializedILi2ELi2ELi64ELb0ELb0EEEJSH_NS5_IJNSW_ISF_SB_EENSW_ISG_SB_EEEEESI_SJ_SI_SJ_NS1I_6fusion15FusionCallbacksIS1M_NS1Q_17LinearCombinationISI_fSI_fLNS_15FloatRoundStyleE2EEESH_S1P_JEEENS4_5SM1004TMEM4LOAD26SM100_TMEM_LOAD_32dp32b64xES1G_S1E_NS4_39AutoVectorizingCopyWithAssumedAlignmentILi128EEENS4_14SM90_TMA_STOREES1E_S21_S21_EEEvvEEEEvNT_6ParamsE --------------------------
	.section	.nv.constant0._ZN7cutlass13device_kernelINS_4gemm6kernel13GemmUniversalIN4cute5tupleIJiiiiEEENS1_10collective13CollectiveMmaINS1_35MainloopSm100TmaUmmaWarpSpecializedILi12ELi2ELi4ENS5_IJNS4_1CILi1EEENSA_ILi2EEESB_EEEEENS5_IJNSA_ILi128EEESF_NSA_ILi64EEEEEENS_12float_e5m2_tENS5_IJlSB_lEEESI_SJ_NS4_8TiledMMAINS4_8MMA_AtomIJNS4_10MMA_TraitsINS4_19SM100_MMA_F8F6F4_SSEJSI_SI_fSF_SF_NS4_17integral_constantINS4_4UMMA5MajorELSQ_0EEESR_NSO_INSP_7ScaleInELSS_0EEEST_EEEEEENS4_6LayoutINS5_IJSB_SB_SB_EEENS5_IJNSA_ILi0EEESY_SY_EEEEENS5_IJNS4_10UnderscoreES11_S11_EEEEENS4_23SM90_TMA_LOAD_MULTICASTENS4_14ComposedLayoutINS4_7SwizzleILi2ELi4ELi3EEENS4_18smem_ptr_flag_bitsILi8EEENSW_INS5_IJNSA_ILi8EEESG_EEENS5_IJSG_SB_EEEEEEEvNS4_8identityENS4_13SM90_TMA_LOADES1E_vS1F_EENS_8epilogue10collective18CollectiveEpilogueINS1I_23Sm100TmaWarpSpecializedILi2ELi2ELi64ELb0ELb0EEEJSH_NS5_IJNSW_ISF_SB_EENSW_ISG_SB_EEEEESI_SJ_SI_SJ_NS1I_6fusion15FusionCallbacksIS1M_NS1Q_17LinearCombinationISI_fSI_fLNS_15FloatRoundStyleE2EEESH_S1P_JEEENS4_5SM1004TMEM4LOAD26SM100_TMEM_LOAD_32dp32b64xES1G_S1E_NS4_39AutoVectorizingCopyWithAssumedAlignmentILi128EEENS4_14SM90_TMA_STOREES1E_S21_S21_EEEvvEEEEvNT_6ParamsE,"a",@progbits
	.sectionflags	@""
	.align	4
.nv.constant0._ZN7cutlass13device_kernelINS_4gemm6kernel13GemmUniversalIN4cute5tupleIJiiiiEEENS1_10collective13CollectiveMmaINS1_35MainloopSm100TmaUmmaWarpSpecializedILi12ELi2ELi4ENS5_IJNS4_1CILi1EEENSA_ILi2EEESB_EEEEENS5_IJNSA_ILi128EEESF_NSA_ILi64EEEEEENS_12float_e5m2_tENS5_IJlSB_lEEESI_SJ_NS4_8TiledMMAINS4_8MMA_AtomIJNS4_10MMA_TraitsINS4_19SM100_MMA_F8F6F4_SSEJSI_SI_fSF_SF_NS4_17integral_constantINS4_4UMMA5MajorELSQ_0EEESR_NSO_INSP_7ScaleInELSS_0EEEST_EEEEEENS4_6LayoutINS5_IJSB_SB_SB_EEENS5_IJNSA_ILi0EEESY_SY_EEEEENS5_IJNS4_10UnderscoreES11_S11_EEEEENS4_23SM90_TMA_LOAD_MULTICASTENS4_14ComposedLayoutINS4_7SwizzleILi2ELi4ELi3EEENS4_18smem_ptr_flag_bitsILi8EEENSW_INS5_IJNSA_ILi8EEESG_EEENS5_IJSG_SB_EEEEEEEvNS4_8identityENS4_13SM90_TMA_LOADES1E_vS1F_EENS_8epilogue10collective18CollectiveEpilogueINS1I_23Sm100TmaWarpSpecializedILi2ELi2ELi64ELb0ELb0EEEJSH_NS5_IJNSW_ISF_SB_EENSW_ISG_SB_EEEEESI_SJ_SI_SJ_NS1I_6fusion15FusionCallbacksIS1M_NS1Q_17LinearCombinationISI_fSI_fLNS_15FloatRoundStyleE2EEESH_S1P_JEEENS4_5SM1004TMEM4LOAD26SM100_TMEM_LOAD_32dp32b64xES1G_S1E_NS4_39AutoVectorizingCopyWithAssumedAlignmentILi128EEENS4_14SM90_TMA_STOREES1E_S21_S21_EEEvvEEEEvNT_6ParamsE:
	.zero		2944


//--------------------- SYMBOLS --------------------------

	.type		.nv.reservedSmem.offset0,@object
	.size		.nv.reservedSmem.offset0,0x4
	.type		.nv.reservedSmem.cap,@object
	.size		.nv.reservedSmem.cap,0x4
	.type		__assertfail,@function
